# CuTe-DSL kernel — source=cudnn_frontend_dsl family=grouped_gemm_swiglu
# config = {"ab_dtype": "Float8E4M3FN", "sf_vec": 32, "d_dtype": "BFloat16", "vector_f32": false, "mma_mn": [128, 128], "cluster_mn": [1, 1]}


// ===== COMPILED SASS (sm_100a) =====

	.target	sm_100a

	.elftype	@"ET_EXEC"


//--------------------- .note.nv.tkinfo           --------------------------
	.section	.note.nv.tkinfo,"",@"SHT_NOTE"
	.sectionflags	@"SHF_NOTE_NV_TKINFO"
	.tkinfo
        /*0018*/ 	.word	0x00000081
        /*0030*/ 	.string	""
        /*0030*/ 	.string	"ptxas"
        /*0030*/ 	.string	"Cuda compilation tools, release 12.9, V12.9.83"
        /*0030*/ 	.string	"Build system must define TOOLS_VERSION_EXTENDED"
        /*0030*/ 	.string	"-O 3 -arch sm_100a "



//--------------------- .note.nv.cuver            --------------------------
	.section	.note.nv.cuver,"",@"SHT_NOTE"
	.sectionflags	@"SHF_NOTE_NV_CUVER"
        /*0018*/ 	.short	0x0001
        /*001a*/ 	.short	0x0064
        /*001c*/ 	.short	0x0001
        /*001e*/ 	.short	0x0000
        /*0020*/ 	.short	0x0001
        /*0022*/ 	.short	0x0000


//--------------------- .nv.info                  --------------------------
	.section	.nv.info,"",@"SHT_CUDA_INFO"
	.align	4


	//----- nvinfo : EIATTR_REGCOUNT
	.align		4
        /*0000*/ 	.byte	0x04, 0x2f
        /*0002*/ 	.short	(.L_4 - .L_3)
	.align		4
.L_3:
        /*0004*/ 	.word	index@(kernel_cutlass_kernel_cudnngrouped_gemmgrouped_gemm_swiglugrouped_gemm_swiglu_quantBlockScaledContiguousGroupedGemmKernel_object_at__TiledMMA_ThrLayoutVMNK11110000_PermutationMNK____MMAAt_0)
        /*0008*/ 	.word	0x00000087


	//----- nvinfo : EIATTR_FRAME_SIZE
	.align		4
.L_4:
        /*000c*/ 	.byte	0x04, 0x11
        /*000e*/ 	.short	(.L_6 - .L_5)
	.align		4
.L_5:
        /*0010*/ 	.word	index@($__internal_2_$__cuda_sm10x_tcgen05_guardrail_trap_unallocated_columns_being_dealloced)
        /*0014*/ 	.word	0x00000000


	//----- nvinfo : EIATTR_FRAME_SIZE
	.align		4
.L_6:
        /*0018*/ 	.byte	0x04, 0x11
        /*001a*/ 	.short	(.L_8 - .L_7)
	.align		4
.L_7:
        /*001c*/ 	.word	index@($__internal_1_$__cuda_sm10x_tcgen05_guardrail_trap_phase_invalid_during_alloc)
        /*0020*/ 	.word	0x00000000


	//----- nvinfo : EIATTR_FRAME_SIZE
	.align		4
.L_8:
        /*0024*/ 	.byte	0x04, 0x11
        /*0026*/ 	.short	(.L_10 - .L_9)
	.align		4
.L_9:
        /*0028*/ 	.word	index@($__internal_0_$__cuda_sm10x_tcgen05_guardrail_trap_col_being_dealloced_not_returned_by_alloc)
        /*002c*/ 	.word	0x00000000


	//----- nvinfo : EIATTR_FRAME_SIZE
	.align		4
.L_10:
        /*0030*/ 	.byte	0x04, 0x11
        /*0032*/ 	.short	(.L_12 - .L_11)
	.align		4
.L_11:
        /*0034*/ 	.word	index@(kernel_cutlass_kernel_cudnngrouped_gemmgrouped_gemm_swiglugrouped_gemm_swiglu_quantBlockScaledContiguousGroupedGemmKernel_object_at__TiledMMA_ThrLayoutVMNK11110000_PermutationMNK____MMAAt_0)
        /*0038*/ 	.word	0x00000000


	//----- nvinfo : EIATTR_MIN_STACK_SIZE
	.align		4
.L_12:
        /*003c*/ 	.byte	0x04, 0x12
        /*003e*/ 	.short	(.L_14 - .L_13)
	.align		4
.L_13:
        /*0040*/ 	.word	index@(kernel_cutlass_kernel_cudnngrouped_gemmgrouped_gemm_swiglugrouped_gemm_swiglu_quantBlockScaledContiguousGroupedGemmKernel_object_at__TiledMMA_ThrLayoutVMNK11110000_PermutationMNK____MMAAt_0)
        /*0044*/ 	.word	0x00000000
.L_14:


//--------------------- .nv.info.kernel_cutlass_kernel_cudnngrouped_gemmgrouped_gemm_swiglugrouped_gemm_swiglu_quantBlockScaledContiguousGroupedGemmKernel_object_at__TiledMMA_ThrLayoutVMNK11110000_PermutationMNK____MMAAt_0 --------------------------
	.section	.nv.info.kernel_cutlass_kernel_cudnngrouped_gemmgrouped_gemm_swiglugrouped_gemm_swiglu_quantBlockScaledContiguousGroupedGemmKernel_object_at__TiledMMA_ThrLayoutVMNK11110000_PermutationMNK____MMAAt_0,"",@"SHT_CUDA_INFO"
	.sectionflags	@""
	.align	4


	//----- nvinfo : EIATTR_CUDA_API_VERSION
	.align		4
        /*0000*/ 	.byte	0x04, 0x37
        /*0002*/ 	.short	(.L_16 - .L_15)
.L_15:
        /*0004*/ 	.word	0x00000081


	//----- nvinfo : EIATTR_KPARAM_INFO
	.align		4
.L_16:
        /*0008*/ 	.byte	0x04, 0x17
        /*000a*/ 	.short	(.L_18 - .L_17)
.L_17:
        /*000c*/ 	.word	0x00000000
        /*0010*/ 	.short	0x000f
        /*0012*/ 	.short	0x03f8
        /*0014*/ 	.byte	0x00, 0xf0, 0x31, 0x00


	//----- nvinfo : EIATTR_KPARAM_INFO
	.align		4
.L_18:
        /*0018*/ 	.byte	0x04, 0x17
        /*001a*/ 	.short	(.L_20 - .L_19)
.L_19:
        /*001c*/ 	.word	0x00000000
        /*0020*/ 	.short	0x000e
        /*0022*/ 	.short	0x03ec
        /*0024*/ 	.byte	0x00, 0xf0, 0x31, 0x00


	//----- nvinfo : EIATTR_KPARAM_INFO
	.align		4
.L_20:
        /*0028*/ 	.byte	0x04, 0x17
        /*002a*/ 	.short	(.L_22 - .L_21)
.L_21:
        /*002c*/ 	.word	0x00000000
        /*0030*/ 	.short	0x000d
        /*0032*/ 	.short	0x03e0
        /*0034*/ 	.byte	0x00, 0xf0, 0x31, 0x00


	//----- nvinfo : EIATTR_KPARAM_INFO
	.align		4
.L_22:
        /*0038*/ 	.byte	0x04, 0x17
        /*003a*/ 	.short	(.L_24 - .L_23)
.L_23:
        /*003c*/ 	.word	0x00000000
        /*0040*/ 	.short	0x000c
        /*0042*/ 	.short	0x03d8
        /*0044*/ 	.byte	0x00, 0xf0, 0x21, 0x00


	//----- nvinfo : EIATTR_KPARAM_INFO
	.align		4
.L_24:
        /*0048*/ 	.byte	0x04, 0x17
        /*004a*/ 	.short	(.L_26 - .L_25)
.L_25:
        /*004c*/ 	.word	0x00000000
        /*0050*/ 	.short	0x000b
        /*0052*/ 	.short	0x03d0
        /*0054*/ 	.byte	0x00, 0xf0, 0x21, 0x00


	//----- nvinfo : EIATTR_KPARAM_INFO
	.align		4
.L_26:
        /*0058*/ 	.byte	0x04, 0x17
        /*005a*/ 	.short	(.L_28 - .L_27)
.L_27:
        /*005c*/ 	.word	0x00000000
        /*0060*/ 	.short	0x000a
        /*0062*/ 	.short	0x03c8
        /*0064*/ 	.byte	0x00, 0xf0, 0x21, 0x00


	//----- nvinfo : EIATTR_KPARAM_INFO
	.align		4
.L_28:
        /*0068*/ 	.byte	0x04, 0x17
        /*006a*/ 	.short	(.L_30 - .L_29)
.L_29:
        /*006c*/ 	.word	0x00000000
        /*0070*/ 	.short	0x0009
        /*0072*/ 	.short	0x03c0
        /*0074*/ 	.byte	0x00, 0xf0, 0x21, 0x00


	//----- nvinfo : EIATTR_KPARAM_INFO
	.align		4
.L_30:
        /*0078*/ 	.byte	0x04, 0x17
        /*007a*/ 	.short	(.L_32 - .L_31)
.L_31:
        /*007c*/ 	.word	0x00000000
        /*0080*/ 	.short	0x0008
        /*0082*/ 	.short	0x0340
        /*0084*/ 	.byte	0x00, 0xf0, 0x01, 0x02


	//----- nvinfo : EIATTR_KPARAM_INFO
	.align		4
.L_32:
        /*0088*/ 	.byte	0x04, 0x17
        /*008a*/ 	.short	(.L_34 - .L_33)
.L_33:
        /*008c*/ 	.word	0x00000000
        /*0090*/ 	.short	0x0007
        /*0092*/ 	.short	0x02c0
        /*0094*/ 	.byte	0x00, 0xf0, 0x01, 0x02


	//----- nvinfo : EIATTR_KPARAM_INFO
	.align		4
.L_34:
        /*0098*/ 	.byte	0x04, 0x17
        /*009a*/ 	.short	(.L_36 - .L_35)
.L_35:
        /*009c*/ 	.word	0x00000000
        /*00a0*/ 	.short	0x0006
        /*00a2*/ 	.short	0x0240
        /*00a4*/ 	.byte	0x00, 0xf0, 0x01, 0x02


	//----- nvinfo : EIATTR_KPARAM_INFO
	.align		4
.L_36:
        /*00a8*/ 	.byte	0x04, 0x17
        /*00aa*/ 	.short	(.L_38 - .L_37)
.L_37:
        /*00ac*/ 	.word	0x00000000
        /*00b0*/ 	.short	0x0005
        /*00b2*/ 	.short	0x01c0
        /*00b4*/ 	.byte	0x00, 0xf0, 0x01, 0x02


	//----- nvinfo : EIATTR_KPARAM_INFO
	.align		4
.L_38:
        /*00b8*/ 	.byte	0x04, 0x17
        /*00ba*/ 	.short	(.L_40 - .L_39)
.L_39:
        /*00bc*/ 	.word	0x00000000
        /*00c0*/ 	.short	0x0004
        /*00c2*/ 	.short	0x0140
        /*00c4*/ 	.byte	0x00, 0xf0, 0x01, 0x02


	//----- nvinfo : EIATTR_KPARAM_INFO
	.align		4
.L_40:
        /*00c8*/ 	.byte	0x04, 0x17
        /*00ca*/ 	.short	(.L_42 - .L_41)
.L_41:
        /*00cc*/ 	.word	0x00000000
        /*00d0*/ 	.short	0x0003
        /*00d2*/ 	.short	0x00c0
        /*00d4*/ 	.byte	0x00, 0xf0, 0x01, 0x02


	//----- nvinfo : EIATTR_KPARAM_INFO
	.align		4
.L_42:
        /*00d8*/ 	.byte	0x04, 0x17
        /*00da*/ 	.short	(.L_44 - .L_43)
.L_43:
        /*00dc*/ 	.word	0x00000000
        /*00e0*/ 	.short	0x0002
        /*00e2*/ 	.short	0x0040
        /*00e4*/ 	.byte	0x00, 0xf0, 0x01, 0x02


	//----- nvinfo : EIATTR_KPARAM_INFO
	.align		4
.L_44:
        /*00e8*/ 	.byte	0x04, 0x17
        /*00ea*/ 	.short	(.L_46 - .L_45)
.L_45:
        /*00ec*/ 	.word	0x00000000
        /*00f0*/ 	.short	0x0001
        /*00f2*/ 	.short	0x000c
        /*00f4*/ 	.byte	0x00, 0xf0, 0x31, 0x00


	//----- nvinfo : EIATTR_KPARAM_INFO
	.align		4
.L_46:
        /*00f8*/ 	.byte	0x04, 0x17
        /*00fa*/ 	.short	(.L_48 - .L_47)
.L_47:
        /*00fc*/ 	.word	0x00000000
        /*0100*/ 	.short	0x0000
        /*0102*/ 	.short	0x0000
        /*0104*/ 	.byte	0x00, 0xf0, 0x31, 0x00


	//----- nvinfo : EIATTR_AT_ENTRY_FRAGMENTS
	.align		4
.L_48:
        /*0108*/ 	.byte	0x04, 0x4f
        /*010a*/ 	.short	(.L_50 - .L_49)


	//   ....[0]....
.L_49:
        /*010c*/ 	.word	0x00000004


	//----- nvinfo : EIATTR_RESERVED_SMEM_USED
	.align		4
.L_50:
        /*0110*/ 	.byte	0x01, 0x41
	.zero		2


	//----- nvinfo : EIATTR_SPARSE_MMA_MASK
	.align		4
        /*0114*/ 	.byte	0x03, 0x50
        /*0116*/ 	.short	0x0000


	//----- nvinfo : EIATTR_TCGEN05_1CTA_USED
	.align		4
        /*0118*/ 	.byte	0x01, 0x51
	.zero		2


	//----- nvinfo : EIATTR_MAXREG_COUNT
	.align		4
        /*011c*/ 	.byte	0x03, 0x1b
        /*011e*/ 	.short	0x00ff


	//----- nvinfo : EIATTR_NUM_BARRIERS
	.align		4
        /*0120*/ 	.byte	0x02, 0x4c
        /*0122*/ 	.byte	0x05
	.zero		1


	//----- nvinfo : EIATTR_INT_WARP_WIDE_INSTR_OFFSETS
	.align		4
        /*0124*/ 	.byte	0x04, 0x31
        /*0126*/ 	.short	(.L_52 - .L_51)


	//   ....[0]....
.L_51:
        /*0128*/ 	.word	0x00004c90


	//   ....[1]....
        /*012c*/ 	.word	0x00004cd0


	//----- nvinfo : EIATTR_COOP_GROUP_MASK_REGIDS
	.align		4
.L_52:
        /*0130*/ 	.byte	0x04, 0x29
        /*0132*/ 	.short	(.L_54 - .L_53)


	//   ....[0]....
.L_53:
        /*0134*/ 	.word	0xffffffff


	//   ....[1]....
        /*0138*/ 	.word	0xffffffff


	//   ....[2]....
        /*013c*/ 	.word	0xffffffff


	//   ....[3]....
        /*0140*/ 	.word	0xffffffff


	//   ....[4]....
        /*0144*/ 	.word	0xffffffff


	//   ....[5]....
        /*0148*/ 	.word	0xffffffff


	//   ....[6]....
        /*014c*/ 	.word	0xffffffff


	//   ....[7]....
        /*0150*/ 	.word	0xffffffff


	//   ....[8]....
        /*0154*/ 	.word	0xffffffff


	//----- nvinfo : EIATTR_COOP_GROUP_INSTR_OFFSETS
	.align		4
.L_54:
        /*0158*/ 	.byte	0x04, 0x28
        /*015a*/ 	.short	(.L_56 - .L_55)


	//   ....[0]....
.L_55:
        /*015c*/ 	.word	0x000000b0


	//   ....[1]....
        /*0160*/ 	.word	0x000009c0


	//   ....[2]....
        /*0164*/ 	.word	0x00000c00


	//   ....[3]....
        /*0168*/ 	.word	0x00000c60


	//   ....[4]....
        /*016c*/ 	.word	0x00002520


	//   ....[5]....
        /*0170*/ 	.word	0x000027e0


	//   ....[6]....
        /*0174*/ 	.word	0x00004890


	//   ....[7]....
        /*0178*/ 	.word	0x00004b30


	//   ....[8]....
        /*017c*/ 	.word	0x00004d80


	//----- nvinfo : EIATTR_VRC_CTA_INIT_COUNT
	.align		4
.L_56:
        /*0180*/ 	.byte	0x02, 0x4a
        /*0182*/ 	.byte	0x80
	.zero		1


	//----- nvinfo : EIATTR_MBARRIER_INSTR_OFFSETS
	.align		4
        /*0184*/ 	.byte	0x04, 0x39
        /*0186*/ 	.short	(.L_58 - .L_57)


	//   ....[0]....
.L_57:
        /*0188*/ 	.word	0x00000330
        /*018c*/ 	.word	0x000000ff
        /*0190*/ 	.word	0x00000000
        /*0194*/ 	.short	0x0100
        /*0196*/ 	.byte	0x05
	.zero		1


	//   ....[1]....
        /*0198*/ 	.word	0x00000340
        /*019c*/ 	.word	0x000000ff
        /*01a0*/ 	.word	0x00000008
        /*01a4*/ 	.short	0x0100
        /*01a6*/ 	.byte	0x05
	.zero		1


	//   ....[2]....
        /*01a8*/ 	.word	0x00000350
        /*01ac*/ 	.word	0x000000ff
        /*01b0*/ 	.word	0x00000010
        /*01b4*/ 	.short	0x0100
        /*01b6*/ 	.byte	0x05
	.zero		1


	//   ....[3]....
        /*01b8*/ 	.word	0x00000360
        /*01bc*/ 	.word	0x000000ff
        /*01c0*/ 	.word	0x00000018
        /*01c4*/ 	.short	0x0100
        /*01c6*/ 	.byte	0x05
	.zero		1


	//   ....[4]....
        /*01c8*/ 	.word	0x00000370
        /*01cc*/ 	.word	0x000000ff
        /*01d0*/ 	.word	0x00000020
        /*01d4*/ 	.short	0x0100
        /*01d6*/ 	.byte	0x05
	.zero		1


	//   ....[5]....
        /*01d8*/ 	.word	0x00000380
        /*01dc*/ 	.word	0x000000ff
        /*01e0*/ 	.word	0x00000028
        /*01e4*/ 	.short	0x0100
        /*01e6*/ 	.byte	0x05
	.zero		1


	//   ....[6]....
        /*01e8*/ 	.word	0x00000390
        /*01ec*/ 	.word	0x000000ff
        /*01f0*/ 	.word	0x00000030
        /*01f4*/ 	.short	0x0100
        /*01f6*/ 	.byte	0x05
	.zero		1


	//   ....[7]....
        /*01f8*/ 	.word	0x000003a0
        /*01fc*/ 	.word	0x000000ff
        /*0200*/ 	.word	0x00000038
        /*0204*/ 	.short	0x0100
        /*0206*/ 	.byte	0x05
	.zero		1


	//   ....[8]....
        /*0208*/ 	.word	0x000003b0
        /*020c*/ 	.word	0x000000ff
        /*0210*/ 	.word	0x00000040
        /*0214*/ 	.short	0x0100
        /*0216*/ 	.byte	0x05
	.zero		1


	//   ....[9]....
        /*0218*/ 	.word	0x000003c0
        /*021c*/ 	.word	0x000000ff
        /*0220*/ 	.word	0x00000048
        /*0224*/ 	.short	0x0100
        /*0226*/ 	.byte	0x05
	.zero		1


	//   ....[10]....
        /*0228*/ 	.word	0x000003d0
        /*022c*/ 	.word	0x000000ff
        /*0230*/ 	.word	0x00000050
        /*0234*/ 	.short	0x0100
        /*0236*/ 	.byte	0x05
	.zero		1


	//   ....[11]....
        /*0238*/ 	.word	0x000003e0
        /*023c*/ 	.word	0x000000ff
        /*0240*/ 	.word	0x00000058
        /*0244*/ 	.short	0x0100
        /*0246*/ 	.byte	0x05
	.zero		1


	//   ....[12]....
        /*0248*/ 	.word	0x000004f0
        /*024c*/ 	.word	0x000000ff
        /*0250*/ 	.word	0x00000060
        /*0254*/ 	.short	0x0100
        /*0256*/ 	.byte	0x06
	.zero		1


	//   ....[13]....
        /*0258*/ 	.word	0x00000500
        /*025c*/ 	.word	0x000000ff
        /*0260*/ 	.word	0x00000068
        /*0264*/ 	.short	0x0100
        /*0266*/ 	.byte	0x06
	.zero		1


	//   ....[14]....
        /*0268*/ 	.word	0x00000510
        /*026c*/ 	.word	0x000000ff
        /*0270*/ 	.word	0x00000070
        /*0274*/ 	.short	0x0100
        /*0276*/ 	.byte	0x06
	.zero		1


	//   ....[15]....
        /*0278*/ 	.word	0x00000520
        /*027c*/ 	.word	0x000000ff
        /*0280*/ 	.word	0x00000078
        /*0284*/ 	.short	0x0100
        /*0286*/ 	.byte	0x06
	.zero		1


	//   ....[16]....
        /*0288*/ 	.word	0x00000630
        /*028c*/ 	.word	0x000000ff
        /*0290*/ 	.word	0x00000080
        /*0294*/ 	.short	0x0100
        /*0296*/ 	.byte	0x06
	.zero		1


	//   ....[17]....
        /*0298*/ 	.word	0x00000640
        /*029c*/ 	.word	0x000000ff
        /*02a0*/ 	.word	0x00000088
        /*02a4*/ 	.short	0x0100
        /*02a6*/ 	.byte	0x06
	.zero		1


	//   ....[18]....
        /*02a8*/ 	.word	0x00000650
        /*02ac*/ 	.word	0x000000ff
        /*02b0*/ 	.word	0x00000090
        /*02b4*/ 	.short	0x0100
        /*02b6*/ 	.byte	0x06
	.zero		1


	//   ....[19]....
        /*02b8*/ 	.word	0x00000660
        /*02bc*/ 	.word	0x000000ff
        /*02c0*/ 	.word	0x00000098
        /*02c4*/ 	.short	0x0100
        /*02c6*/ 	.byte	0x06
	.zero		1


	//   ....[20]....
        /*02c8*/ 	.word	0x00000cc0
        /*02cc*/ 	.word	0x0000000e
        /*02d0*/ 	.word	0x00000090
        /*02d4*/ 	.short	0x010a
        /*02d6*/ 	.byte	0xff
	.zero		1


	//   ....[21]....
        /*02d8*/ 	.word	0x00000da0
        /*02dc*/ 	.word	0x0000000e
        /*02e0*/ 	.word	0x00000080
        /*02e4*/ 	.short	0x0101
        /*02e6*/ 	.byte	0xff
	.zero		1


	//   ....[22]....
        /*02e8*/ 	.word	0x00000fb0
        /*02ec*/ 	.word	0x00000002
        /*02f0*/ 	.word	0x00000090
        /*02f4*/ 	.short	0x010a
        /*02f6*/ 	.byte	0xff
	.zero		1


	//   ....[23]....
        /*02f8*/ 	.word	0x000010d0
        /*02fc*/ 	.word	0x00000002
        /*0300*/ 	.word	0x00000080
        /*0304*/ 	.short	0x0101
        /*0306*/ 	.byte	0xff
	.zero		1


	//   ....[24]....
        /*0308*/ 	.word	0x000010e0
        /*030c*/ 	.word	0x00000008
        /*0310*/ 	.word	0x00000090
        /*0314*/ 	.short	0x010a
        /*0316*/ 	.byte	0xff
	.zero		1


	//   ....[25]....
        /*0318*/ 	.word	0x00001150
        /*031c*/ 	.word	0x000000ff
        /*0320*/ 	.word	0x00000080
        /*0324*/ 	.short	0x010a
        /*0326*/ 	.byte	0x17
	.zero		1


	//   ....[26]....
        /*0328*/ 	.word	0x000011d0
        /*032c*/ 	.word	0x000000ff
        /*0330*/ 	.word	0x00000090
        /*0334*/ 	.short	0x0101
        /*0336*/ 	.byte	0x17
	.zero		1


	//   ....[27]....
        /*0338*/ 	.word	0x00001390
        /*033c*/ 	.word	0x000000ff
        /*0340*/ 	.word	0x00000030
        /*0344*/ 	.short	0x010a
        /*0346*/ 	.byte	0x05
	.zero		1


	//   ....[28]....
        /*0348*/ 	.word	0x000014b0
        /*034c*/ 	.word	0x000000ff
        /*0350*/ 	.word	0x00000030
        /*0354*/ 	.short	0x010a
        /*0356*/ 	.byte	0x05
	.zero		1


	//   ....[29]....
        /*0358*/ 	.word	0x00001600
        /*035c*/ 	.word	0x000000ff
        /*0360*/ 	.word	0x00000030
        /*0364*/ 	.short	0x010a
        /*0366*/ 	.byte	0x16
	.zero		1


	//   ....[30]....
        /*0368*/ 	.word	0x00001650
        /*036c*/ 	.word	0x00000003
        /*0370*/ 	.word	0x00000080
        /*0374*/ 	.short	0x010a
        /*0376*/ 	.byte	0xff
	.zero		1


	//   ....[31]....
        /*0378*/ 	.word	0x000016f0
        /*037c*/ 	.word	0x00000003
        /*0380*/ 	.word	0x00000090
        /*0384*/ 	.short	0x0101
        /*0386*/ 	.byte	0xff
	.zero		1


	//   ....[32]....
        /*0388*/ 	.word	0x000018e0
        /*038c*/ 	.word	0x000000ff
        /*0390*/ 	.word	0x00000030
        /*0394*/ 	.short	0x010a
        /*0396*/ 	.byte	0x05
	.zero		1


	//   ....[33]....
        /*0398*/ 	.word	0x000019a0
        /*039c*/ 	.word	0x000000ff
        /*03a0*/ 	.word	0x00000080
        /*03a4*/ 	.short	0x010a
        /*03a6*/ 	.byte	0x0c
	.zero		1


	//   ....[34]....
        /*03a8*/ 	.word	0x00001a30
        /*03ac*/ 	.word	0x000000ff
        /*03b0*/ 	.word	0x00000090
        /*03b4*/ 	.short	0x0101
        /*03b6*/ 	.byte	0x0c
	.zero		1


	//   ....[35]....
        /*03b8*/ 	.word	0x00001e70
        /*03bc*/ 	.word	0x000000ff
        /*03c0*/ 	.word	0x00000000
        /*03c4*/ 	.short	0x010a
        /*03c6*/ 	.byte	0x10
	.zero		1


	//   ....[36]....
        /*03c8*/ 	.word	0x00001e80
        /*03cc*/ 	.word	0x000000ff
        /*03d0*/ 	.word	0x00000070
        /*03d4*/ 	.short	0x010a
        /*03d6*/ 	.byte	0x12
	.zero		1


	//   ....[37]....
        /*03d8*/ 	.word	0x00001ea0
        /*03dc*/ 	.word	0x000000ff
        /*03e0*/ 	.word	0x00000070
        /*03e4*/ 	.short	0x010a
        /*03e6*/ 	.byte	0x12
	.zero		1


	//   ....[38]....
        /*03e8*/ 	.word	0x000020c0
        /*03ec*/ 	.word	0x000000ff
        /*03f0*/ 	.word	0x00000000
        /*03f4*/ 	.short	0x010a
        /*03f6*/ 	.byte	0x0d
	.zero		1


	//   ....[39]....
        /*03f8*/ 	.word	0x00002210
        /*03fc*/ 	.word	0x000000ff
        /*0400*/ 	.word	0x00000000
        /*0404*/ 	.short	0x010a
        /*0406*/ 	.byte	0x10
	.zero		1


	//   ....[40]....
        /*0408*/ 	.word	0x00002300
        /*040c*/ 	.word	0x000000ff
        /*0410*/ 	.word	0x00000070
        /*0414*/ 	.short	0x010a
        /*0416*/ 	.byte	0x10
	.zero		1


	//   ....[41]....
        /*0418*/ 	.word	0x00002310
        /*041c*/ 	.word	0x00000000
        /*0420*/ 	.word	0x00000080
        /*0424*/ 	.short	0x010a
        /*0426*/ 	.byte	0xff
	.zero		1


	//   ....[42]....
        /*0428*/ 	.word	0x000023b0
        /*042c*/ 	.word	0x00000000
        /*0430*/ 	.word	0x00000090
        /*0434*/ 	.short	0x0101
        /*0436*/ 	.byte	0xff
	.zero		1


	//   ....[43]....
        /*0438*/ 	.word	0x000024c0
        /*043c*/ 	.word	0x00000000
        /*0440*/ 	.word	0x00000070
        /*0444*/ 	.short	0x010a
        /*0446*/ 	.byte	0xff
	.zero		1


	//   ....[44]....
        /*0448*/ 	.word	0x00002850
        /*044c*/ 	.word	0x00000003
        /*0450*/ 	.word	0x00000080
        /*0454*/ 	.short	0x010a
        /*0456*/ 	.byte	0xff
	.zero		1


	//   ....[45]....
        /*0458*/ 	.word	0x000028b0
        /*045c*/ 	.word	0x00000003
        /*0460*/ 	.word	0x00000090
        /*0464*/ 	.short	0x0101
        /*0466*/ 	.byte	0xff
	.zero		1


	//   ....[46]....
        /*0468*/ 	.word	0x00002a20
        /*046c*/ 	.word	0x00000034
        /*0470*/ 	.word	0x00000060
        /*0474*/ 	.short	0x010a
        /*0476*/ 	.byte	0xff
	.zero		1


	//   ....[47]....
        /*0478*/ 	.word	0x00004840
        /*047c*/ 	.word	0x00000034
        /*0480*/ 	.word	0x00000070
        /*0484*/ 	.short	0x0101
        /*0486*/ 	.byte	0xff
	.zero		1


	//   ....[48]....
        /*0488*/ 	.word	0x00004850
        /*048c*/ 	.word	0x00000005
        /*0490*/ 	.word	0x00000080
        /*0494*/ 	.short	0x010a
        /*0496*/ 	.byte	0xff
	.zero		1


	//   ....[49]....
        /*0498*/ 	.word	0x00004910
        /*049c*/ 	.word	0x00000005
        /*04a0*/ 	.word	0x00000090
        /*04a4*/ 	.short	0x0101
        /*04a6*/ 	.byte	0xff
	.zero		1


	//   ....[50]....
        /*04a8*/ 	.word	0x00004dd0
        /*04ac*/ 	.word	0x0000000e
        /*04b0*/ 	.word	0x00000090
        /*04b4*/ 	.short	0x010a
        /*04b6*/ 	.byte	0xff
	.zero		1


	//   ....[51]....
        /*04b8*/ 	.word	0x00004e30
        /*04bc*/ 	.word	0x00000002
        /*04c0*/ 	.word	0x00000090
        /*04c4*/ 	.short	0x010a
        /*04c6*/ 	.byte	0xff
	.zero		1


	//   ....[52]....
        /*04c8*/ 	.word	0x00004e90
        /*04cc*/ 	.word	0x00000008
        /*04d0*/ 	.word	0x00000090
        /*04d4*/ 	.short	0x010a
        /*04d6*/ 	.byte	0xff
	.zero		1


	//   ....[53]....
        /*04d8*/ 	.word	0x00004ef0
        /*04dc*/ 	.word	0x00000000
        /*04e0*/ 	.word	0x00000080
        /*04e4*/ 	.short	0x010a
        /*04e6*/ 	.byte	0xff
	.zero		1


	//   ....[54]....
        /*04e8*/ 	.word	0x00004f70
        /*04ec*/ 	.word	0x00000000
        /*04f0*/ 	.word	0x00000030
        /*04f4*/ 	.short	0x010a
        /*04f6*/ 	.byte	0xff
	.zero		1


	//   ....[55]....
        /*04f8*/ 	.word	0x00004fd0
        /*04fc*/ 	.word	0x00000003
        /*0500*/ 	.word	0x00000080
        /*0504*/ 	.short	0x010a
        /*0506*/ 	.byte	0xff
	.zero		1


	//   ....[56]....
        /*0508*/ 	.word	0x00005050
        /*050c*/ 	.word	0x00000000
        /*0510*/ 	.word	0x00000030
        /*0514*/ 	.short	0x010a
        /*0516*/ 	.byte	0xff
	.zero		1


	//   ....[57]....
        /*0518*/ 	.word	0x000050b0
        /*051c*/ 	.word	0x00000002
        /*0520*/ 	.word	0x00000080
        /*0524*/ 	.short	0x010a
        /*0526*/ 	.byte	0xff
	.zero		1


	//   ....[58]....
        /*0528*/ 	.word	0x00005120
        /*052c*/ 	.word	0x00000000
        /*0530*/ 	.word	0x00000070
        /*0534*/ 	.short	0x010a
        /*0536*/ 	.byte	0xff
	.zero		1


	//   ....[59]....
        /*0538*/ 	.word	0x000051a0
        /*053c*/ 	.word	0x00000000
        /*0540*/ 	.word	0x00000000
        /*0544*/ 	.short	0x010a
        /*0546*/ 	.byte	0xff
	.zero		1


	//   ....[60]....
        /*0548*/ 	.word	0x00005200
        /*054c*/ 	.word	0x00000000
        /*0550*/ 	.word	0x00000080
        /*0554*/ 	.short	0x010a
        /*0556*/ 	.byte	0xff
	.zero		1


	//   ....[61]....
        /*0558*/ 	.word	0x00005260
        /*055c*/ 	.word	0x00000000
        /*0560*/ 	.word	0x00000070
        /*0564*/ 	.short	0x010a
        /*0566*/ 	.byte	0xff
	.zero		1


	//   ....[62]....
        /*0568*/ 	.word	0x000052b0
        /*056c*/ 	.word	0x00000003
        /*0570*/ 	.word	0x00000080
        /*0574*/ 	.short	0x010a
        /*0576*/ 	.byte	0xff
	.zero		1


	//   ....[63]....
        /*0578*/ 	.word	0x00005310
        /*057c*/ 	.word	0x00000034
        /*0580*/ 	.word	0x00000060
        /*0584*/ 	.short	0x010a
        /*0586*/ 	.byte	0xff
	.zero		1


	//   ....[64]....
        /*0588*/ 	.word	0x00005380
        /*058c*/ 	.word	0x00000005
        /*0590*/ 	.word	0x00000080
        /*0594*/ 	.short	0x010a
        /*0596*/ 	.byte	0xff
	.zero		1


	//----- nvinfo : EIATTR_NUM_MBARRIERS
	.align		4
.L_58:
        /*0598*/ 	.byte	0x03, 0x38
        /*059a*/ 	.short	0x0014


	//----- nvinfo : EIATTR_EXIT_INSTR_OFFSETS
	.align		4
        /*059c*/ 	.byte	0x04, 0x1c
        /*059e*/ 	.short	(.L_60 - .L_59)


	//   ....[0]....
.L_59:
        /*05a0*/ 	.word	0x000024f0


	//   ....[1]....
        /*05a4*/ 	.word	0x00004db0


	//----- nvinfo : EIATTR_MAX_THREADS
	.align		4
.L_60:
        /*05a8*/ 	.byte	0x04, 0x05
        /*05aa*/ 	.short	(.L_62 - .L_61)
.L_61:
        /*05ac*/ 	.word	0x000000e0
        /*05b0*/ 	.word	0x00000001
        /*05b4*/ 	.word	0x00000001


	//----- nvinfo : EIATTR_CRS_STACK_SIZE
	.align		4
.L_62:
        /*05b8*/ 	.byte	0x04, 0x1e
        /*05ba*/ 	.short	(.L_64 - .L_63)
.L_63:
        /*05bc*/ 	.word	0x00000000


	//----- nvinfo : EIATTR_CBANK_PARAM_SIZE
	.align		4
.L_64:
        /*05c0*/ 	.byte	0x03, 0x19
        /*05c2*/ 	.short	0x0404


	//----- nvinfo : EIATTR_PARAM_CBANK
	.align		4
        /*05c4*/ 	.byte	0x04, 0x0a
        /*05c6*/ 	.short	(.L_66 - .L_65)
	.align		4
.L_65:
        /*05c8*/ 	.word	index@(.nv.constant0.kernel_cutlass_kernel_cudnngrouped_gemmgrouped_gemm_swiglugrouped_gemm_swiglu_quantBlockScaledContiguousGroupedGemmKernel_object_at__TiledMMA_ThrLayoutVMNK11110000_PermutationMNK____MMAAt_0)
        /*05cc*/ 	.short	0x0380
        /*05ce*/ 	.short	0x0404


	//----- nvinfo : EIATTR_SW_WAR
	.align		4
.L_66:
        /*05d0*/ 	.byte	0x04, 0x36
        /*05d2*/ 	.short	(.L_68 - .L_67)
.L_67:
        /*05d4*/ 	.word	0x00000008
.L_68:


//--------------------- .nv.compat                --------------------------
	.section	.nv.compat,"",@"SHT_CUDA_COMPAT_INFO"
	.align	4
        /*0000*/ 	.byte	0x02, 0x02, 0x02, 0x00, 0x02, 0x05, 0x05, 0x00, 0x02, 0x03, 0x01, 0x00, 0x02, 0x06, 0x01, 0x00


//--------------------- .nv.callgraph             --------------------------
	.section	.nv.callgraph,"",@"SHT_CUDA_CALLGRAPH"
	.align	4
	.sectionentsize	8
	.align		4
        /*0000*/ 	.word	0x00000000
	.align		4
        /*0004*/ 	.word	0xffffffff
	.align		4
        /*0008*/ 	.word	0x00000000
	.align		4
        /*000c*/ 	.word	0xfffffffe
	.align		4
        /*0010*/ 	.word	0x00000000
	.align		4
        /*0014*/ 	.word	0xfffffffd
	.align		4
        /*0018*/ 	.word	0x00000000
	.align		4
        /*001c*/ 	.word	0xfffffffc


//--------------------- .text.kernel_cutlass_kernel_cudnngrouped_gemmgrouped_gemm_swiglugrouped_gemm_swiglu_quantBlockScaledContiguousGroupedGemmKernel_object_at__TiledMMA_ThrLayoutVMNK11110000_PermutationMNK____MMAAt_0 --------------------------
	.section	.text.kernel_cutlass_kernel_cudnngrouped_gemmgrouped_gemm_swiglugrouped_gemm_swiglu_quantBlockScaledContiguousGroupedGemmKernel_object_at__TiledMMA_ThrLayoutVMNK11110000_PermutationMNK____MMAAt_0,"ax",@progbits
	.align	128
        .global         kernel_cutlass_kernel_cudnngrouped_gemmgrouped_gemm_swiglugrouped_gemm_swiglu_quantBlockScaledContiguousGroupedGemmKernel_object_at__TiledMMA_ThrLayoutVMNK11110000_PermutationMNK____MMAAt_0
        .type           kernel_cutlass_kernel_cudnngrouped_gemmgrouped_gemm_swiglugrouped_gemm_swiglu_quantBlockScaledContiguousGroupedGemmKernel_object_at__TiledMMA_ThrLayoutVMNK11110000_PermutationMNK____MMAAt_0,@function
        .size           kernel_cutlass_kernel_cudnngrouped_gemmgrouped_gemm_swiglugrouped_gemm_swiglu_quantBlockScaledContiguousGroupedGemmKernel_object_at__TiledMMA_ThrLayoutVMNK11110000_PermutationMNK____MMAAt_0,(.L_x_83 - kernel_cutlass_kernel_cudnngrouped_gemmgrouped_gemm_swiglugrouped_gemm_swiglu_quantBlockScaledContiguousGroupedGemmKernel_object_at__TiledMMA_ThrLayoutVMNK11110000_PermutationMNK____MMAAt_0)
        .other          kernel_cutlass_kernel_cudnngrouped_gemmgrouped_gemm_swiglugrouped_gemm_swiglu_quantBlockScaledContiguousGroupedGemmKernel_object_at__TiledMMA_ThrLayoutVMNK11110000_PermutationMNK____MMAAt_0,@"STO_CUDA_ENTRY STV_DEFAULT"
kernel_cutlass_kernel_cudnngrouped_gemmgrouped_gemm_swiglugrouped_gemm_swiglu_quantBlockScaledContiguousGroupedGemmKernel_object_at__TiledMMA_ThrLayoutVMNK11110000_PermutationMNK____MMAAt_0:
.text.kernel_cutlass_kernel_cudnngrouped_gemmgrouped_gemm_swiglugrouped_gemm_swiglu_quantBlockScaledContiguousGroupedGemmKernel_object_at__TiledMMA_ThrLayoutVMNK11110000_PermutationMNK____MMAAt_0:
[----:B------:R-:W1:Y:S01]  /*0000*/  LDC R1, c[0x0][0x37c] ;  /* 0x0000df00ff017b82 */ /* 0x000e620000000800 */
[----:B------:R-:W2:Y:S01]  /*0010*/  S2R R3, SR_TID.Y ;  /* 0x0000000000037919 */ /* 0x000ea20000002200 */
[----:B------:R-:W3:Y:S01]  /*0020*/  LDCU UR5, c[0x0][0x360] ;  /* 0x00006c00ff0577ac */ /* 0x000ee20008000800 */
[----:B------:R-:W2:Y:S01]  /*0030*/  S2R R0, SR_TID.Z ;  /* 0x0000000000007919 */ /* 0x000ea20000002300 */
[----:B------:R-:W2:Y:S01]  /*0040*/  LDCU UR4, c[0x0][0x364] ;  /* 0x00006c80ff0477ac */ /* 0x000ea20008000800 */
[----:B------:R-:W3:Y:S01]  /*0050*/  S2R R58, SR_TID.X ;  /* 0x00000000003a7919 */ /* 0x000ee20000002100 */
[----:B--2---:R-:W-:Y:S01]  /*0060*/  IMAD R3, R0, UR4, R3 ;  /* 0x0000000400037c24 */ /* 0x004fe2000f8e0203 */
[----:B------:R-:W2:Y:S03]  /*0070*/  LDCU.U8 UR4, c[0x0][0x381] ;  /* 0x00007020ff0477ac */ /* 0x000ea60008000000 */
[----:B---3--:R-:W-:Y:S01]  /*0080*/  IMAD R64, R3, UR5, R58 ;  /* 0x0000000503407c24 */ /* 0x008fe2000f8e023a */
[----:B------:R-:W3:Y:S04]  /*0090*/  LDCU.U8 UR5, c[0x0][0x382] ;  /* 0x00007040ff0577ac */ /* 0x000ee80008000000 */
[----:B------:R-:W-:-:S06]  /*00a0*/  SHF.R.U32.HI R64, RZ, 0x5, R64 ;  /* 0x00000005ff407819 */ /* 0x000fcc0000011640 */
[----:B------:R-:W4:Y:S01]  /*00b0*/  SHFL.IDX PT, R64, R64, RZ, 0x1f ;  /* 0x00001fff40407589 */ /* 0x000f2200000e0000 */
[----:B--2---:R-:W-:Y:S02]  /*00c0*/  ULOP3.LUT UR4, UR4, 0x1, URZ, 0xc0, !UPT ;  /* 0x0000000104047892 */ /* 0x004fe4000f8ec0ff */
[----:B---3--:R-:W-:Y:S02]  /*00d0*/  ULOP3.LUT UR5, UR5, 0x1, URZ, 0xc0, !UPT ;  /* 0x0000000105057892 */ /* 0x008fe4000f8ec0ff */
[----:B------:R-:W-:Y:S02]  /*00e0*/  UISETP.NE.U32.AND UP5, UPT, UR4, 0x1, UPT ;  /* 0x000000010400788c */ /* 0x000fe4000bfa5070 */
[----:B------:R-:W-:Y:S01]  /*00f0*/  UISETP.NE.U32.AND UP6, UPT, UR5, 0x1, UPT ;  /* 0x000000010500788c */ /* 0x000fe2000bfc5070 */
[----:B----4-:R-:W-:-:S13]  /*0100*/  ISETP.NE.AND P0, PT, R64, 0x5, PT ;  /* 0x000000054000780c */ /* 0x010fda0003f05270 */
[----:B-1----:R-:W-:Y:S05]  /*0110*/  @P0 BRA `(.L_x_0) ;  /* 0x0000000000540947 */ /* 0x002fea0003800000 */
[----:B------:R-:W1:Y:S02]  /*0120*/  LDCU.64 UR4, c[0x0][0x348] ;  /* 0x00006900ff0477ac */ /* 0x000e640008000a00 */
[----:B-1----:R-:W-:Y:S02]  /*0130*/  UIADD3 UR14, UP0, UPT, UR4, 0x40, URZ ;  /* 0x00000040040e7890 */ /* 0x002fe4000ff1e0ff */
[----:B------:R-:W-:Y:S02]  /*0140*/  UIADD3 UR12, UP4, UPT, UR4, 0xc0, URZ ;  /* 0x000000c0040c7890 */ /* 0x000fe4000ff9e0ff */
[----:B------:R-:W-:Y:S02]  /*0150*/  UIADD3 UR10, UP3, UPT, UR4, 0x140, URZ ;  /* 0x00000140040a7890 */ /* 0x000fe4000ff7e0ff */
[----:B------:R-:W-:Y:S02]  /*0160*/  UIADD3 UR8, UP2, UPT, UR4, 0x1c0, URZ ;  /* 0x000001c004087890 */ /* 0x000fe4000ff5e0ff */
[----:B------:R-:W-:-:S02]  /*0170*/  UIADD3 UR6, UP1, UPT, UR4, 0x240, URZ ;  /* 0x0000024004067890 */ /* 0x000fc4000ff3e0ff */
[----:B------:R-:W-:Y:S02]  /*0180*/  UIADD3.X UR15, UPT, UPT, URZ, UR5, URZ, UP0, !UPT ;  /* 0x00000005ff0f7290 */ /* 0x000fe400087fe4ff */
[----:B------:R-:W-:Y:S02]  /*0190*/  UIADD3 UR4, UP0, UPT, UR4, 0x2c0, URZ ;  /* 0x000002c004047890 */ /* 0x000fe4000ff1e0ff */
[----:B------:R-:W-:Y:S02]  /*01a0*/  UIADD3.X UR13, UPT, UPT, URZ, UR5, URZ, UP4, !UPT ;  /* 0x00000005ff0d7290 */ /* 0x000fe4000a7fe4ff */
[----:B------:R-:W-:Y:S02]  /*01b0*/  UIADD3.X UR11, UPT, UPT, URZ, UR5, URZ, UP3, !UPT ;  /* 0x00000005ff0b7290 */ /* 0x000fe40009ffe4ff */
[----:B------:R-:W-:Y:S01]  /*01c0*/  UIADD3.X UR9, UPT, UPT, URZ, UR5, URZ, UP2, !UPT ;  /* 0x00000005ff097290 */ /* 0x000fe200097fe4ff */
[----:B------:R1:W-:Y:S01]  /*01d0*/  UTMACCTL.PF [UR14] ;  /* 0x000000000e0079b9 */ /* 0x0003e20008040000 */
[----:B------:R-:W-:-:S03]  /*01e0*/  UIADD3.X UR7, UPT, UPT, URZ, UR5, URZ, UP1, !UPT ;  /* 0x00000005ff077290 */ /* 0x000fc60008ffe4ff */
[----:B------:R1:W-:Y:S01]  /*01f0*/  UTMACCTL.PF [UR12] ;  /* 0x000000000c0079b9 */ /* 0x0003e20008040000 */
[----:B------:R-:W-:Y:S01]  /*0200*/  UIADD3.X UR5, UPT, UPT, URZ, UR5, URZ, UP0, !UPT ;  /* 0x00000005ff057290 */ /* 0x000fe200087fe4ff */
[----:B------:R1:W-:Y:S02]  /*0210*/  UTMACCTL.PF [UR10] ;  /* 0x000000000a0079b9 */ /* 0x0003e40008040000 */
[----:B------:R1:W-:Y:S02]  /*0220*/  UTMACCTL.PF [UR8] ;  /* 0x00000000080079b9 */ /* 0x0003e40008040000 */
[----:B------:R1:W-:Y:S04]  /*0230*/  UTMACCTL.PF [UR6] ;  /* 0x00000000060079b9 */ /* 0x0003e80008040000 */
[----:B------:R1:W-:Y:S01]  /*0240*/  UTMACCTL.PF [UR4] ;  /* 0x00000000040079b9 */ /* 0x0003e20008040000 */
[----:B------:R-:W-:Y:S01]  /*0250*/  UPLOP3.LUT UP4, UPT, UPT, UPT, UPT, 0x40, 0x4 ;  /* 0x000000000004789c */ /* 0x000fe20003f8e870 */
[----:B-1----:R-:W-:Y:S10]  /*0260*/  BRA `(.L_x_1) ;  /* 0x0000000000647947 */ /* 0x002ff40003800000 */
.L_x_0:
[----:B------:R-:W-:Y:S01]  /*0270*/  ISETP.NE.AND P0, PT, R64, RZ, PT ;  /* 0x000000ff4000720c */ /* 0x000fe20003f05270 */
[----:B------:R-:W-:-:S12]  /*0280*/  UPLOP3.LUT UP4, UPT, UPT, UPT, UPT, 0x40, 0x4 ;  /* 0x000000000004789c */ /* 0x000fd80003f8e870 */
[----:B------:R-:W-:Y:S05]  /*0290*/  @P0 BRA `(.L_x_1) ;  /* 0x0000000000580947 */ /* 0x000fea0003800000 */
[----:B------:R-:W1:Y:S01]  /*02a0*/  S2UR UR5, SR_CgaCtaId ;  /* 0x00000000000579c3 */ /* 0x000e620000008800 */
[----:B------:R-:W-:Y:S01]  /*02b0*/  UMOV UR6, 0x400 ;  /* 0x0000040000067882 */ /* 0x000fe20000000000 */
[----:B------:R-:W-:Y:S01]  /*02c0*/  UMOV UR4, 0x1 ;  /* 0x0000000100047882 */ /* 0x000fe20000000000 */
[----:B------:R-:W-:Y:S02]  /*02d0*/  UPLOP3.LUT UP4, UPT, UPT, UPT, UPT, 0x80, 0x8 ;  /* 0x000000000008789c */ /* 0x000fe40003f8f070 */
[----:B-1----:R-:W-:Y:S02]  /*02e0*/  ULEA UR5, UR5, UR6, 0x18 ;  /* 0x0000000605057291 */ /* 0x002fe4000f8ec0ff */
[----:B------:R-:W-:-:S04]  /*02f0*/  UIADD3 UR6, UPT, UPT, -UR4, 0x100000, URZ ;  /* 0x0010000004067890 */ /* 0x000fc8000fffe1ff */
[----:B------:R-:W-:Y:S02]  /*0300*/  USHF.L.U32 UR7, UR6, 0xb, URZ ;  /* 0x0000000b06077899 */ /* 0x000fe400080006ff */
[----:B------:R-:W-:Y:S01]  /*0310*/  USHF.L.U32 UR6, UR6, 0x1, URZ ;  /* 0x0000000106067899 */ /* 0x000fe200080006ff */
[----:B------:R-:W1:Y:S11]  /*0320*/  FENCE.VIEW.ASYNC.S ;  /* 0x00000000000073c6 */ /* 0x000e760000000000 */
[----:B-1----:R1:W2:Y:S01]  /*0330*/  SYNCS.EXCH.64 URZ, [UR5], UR6 ;  /* 0x0000000605ff75b2 */ /* 0x0022a20008000100 */
[----:B------:R1:W3:Y:S01]  /*0340*/  SYNCS.EXCH.64 URZ, [UR5+0x8], UR6 ;  /* 0x0000080605ff75b2 */ /* 0x0002e20008000100 */
[----:B------:R1:W4:Y:S01]  /*0350*/  SYNCS.EXCH.64 URZ, [UR5+0x10], UR6 ;  /* 0x0000100605ff75b2 */ /* 0x0003220008000100 */
[----:B------:R1:W1:Y:S01]  /*0360*/  SYNCS.EXCH.64 URZ, [UR5+0x18], UR6 ;  /* 0x0000180605ff75b2 */ /* 0x0002620008000100 */
        /* <DEDUP_REMOVED lines=8> */
[----:B------:R-:W-:Y:S01]  /*03f0*/  NOP ;  /* 0x0000000000007918 */ /* 0x000fe20000000000 */
.L_x_1:
[----:B------:R-:W-:Y:S01]  /*0400*/  NOP ;  /* 0x0000000000007918 */ /* 0x000fe20000000000 */
[----:B-1234-:R-:W-:Y:S06]  /*0410*/  BAR.SYNC.DEFER_BLOCKING 0x0 ;  /* 0x0000000000007b1d */ /* 0x01efec0000010000 */
[----:B------:R-:W-:Y:S05]  /*0420*/  BRA.U !UP4, `(.L_x_2) ;  /* 0x000000010c447547 */ /* 0x000fea000b800000 */
[----:B------:R-:W1:Y:S01]  /*0430*/  S2UR UR6, SR_CgaCtaId ;  /* 0x00000000000679c3 */ /* 0x000e620000008800 */
[----:B------:R-:W-:Y:S01]  /*0440*/  UMOV UR7, 0x400 ;  /* 0x0000040000077882 */ /* 0x000fe20000000000 */
[----:B------:R-:W-:Y:S01]  /*0450*/  UMOV UR5, 0x1 ;  /* 0x0000000100057882 */ /* 0x000fe20000000000 */
[----:B------:R-:W-:Y:S01]  /*0460*/  UMOV UR4, 0x4 ;  /* 0x0000000400047882 */ /* 0x000fe20000000000 */
[----:B------:R-:W-:-:S04]  /*0470*/  UIADD3 UR8, UPT, UPT, -UR5, 0x100000, URZ ;  /* 0x0010000005087890 */ /* 0x000fc8000fffe1ff */
[----:B------:R-:W-:Y:S02]  /*0480*/  USHF.L.U32 UR9, UR8, 0xb, URZ ;  /* 0x0000000b08097899 */ /* 0x000fe400080006ff */
[----:B------:R-:W-:Y:S02]  /*0490*/  USHF.L.U32 UR8, UR8, 0x1, URZ ;  /* 0x0000000108087899 */ /* 0x000fe400080006ff */
[----:B------:R-:W-:-:S04]  /*04a0*/  UIADD3 UR4, UPT, UPT, -UR4, 0x100000, URZ ;  /* 0x0010000004047890 */ /* 0x000fc8000fffe1ff */
[----:B------:R-:W-:Y:S02]  /*04b0*/  USHF.L.U32 UR5, UR4, 0xb, URZ ;  /* 0x0000000b04057899 */ /* 0x000fe400080006ff */
[----:B------:R-:W-:Y:S02]  /*04c0*/  USHF.L.U32 UR4, UR4, 0x1, URZ ;  /* 0x0000000104047899 */ /* 0x000fe400080006ff */
[----:B-1----:R-:W-:Y:S01]  /*04d0*/  ULEA UR6, UR6, UR7, 0x18 ;  /* 0x0000000706067291 */ /* 0x002fe2000f8ec0ff */
[----:B------:R-:W1:Y:S11]  /*04e0*/  FENCE.VIEW.ASYNC.S ;  /* 0x00000000000073c6 */ /* 0x000e760000000000 */
[----:B-1----:R1:W2:Y:S01]  /*04f0*/  SYNCS.EXCH.64 URZ, [UR6+0x60], UR8 ;  /* 0x0000600806ff75b2 */ /* 0x0022a20008000100 */
[----:B------:R1:W3:Y:S01]  /*0500*/  SYNCS.EXCH.64 URZ, [UR6+0x68], UR8 ;  /* 0x0000680806ff75b2 */ /* 0x0002e20008000100 */
[----:B------:R1:W4:Y:S01]  /*0510*/  SYNCS.EXCH.64 URZ, [UR6+0x70], UR4 ;  /* 0x0000700406ff75b2 */ /* 0x0003220008000100 */
[----:B------:R1:W1:Y:S01]  /*0520*/  SYNCS.EXCH.64 URZ, [UR6+0x78], UR4 ;  /* 0x0000780406ff75b2 */ /* 0x0002620008000100 */
[----:B------:R-:W-:Y:S01]  /*0530*/  NOP ;  /* 0x0000000000007918 */ /* 0x000fe20000000000 */
.L_x_2:
        /* <DEDUP_REMOVED lines=20> */
.L_x_3:
[----:B------:R-:W-:Y:S01]  /*0680*/  NOP ;  /* 0x0000000000007918 */ /* 0x000fe20000000000 */
[----:B-1234-:R-:W-:Y:S08]  /*0690*/  BAR.SYNC.DEFER_BLOCKING 0x0 ;  /* 0x0000000000007b1d */ /* 0x01eff00000010000 */
[----:B------:R-:W-:Y:S01]  /*06a0*/  BAR.SYNC.DEFER_BLOCKING 0x1, 0xe0 ;  /* 0x0043800000007b1d */ /* 0x000fe20000010000 */
[----:B------:R-:W-:-:S05]  /*06b0*/  ISETP.NE.AND P0, PT, R64, 0x6, PT ;  /* 0x000000064000780c */ /* 0x000fca0003f05270 */
[----:B------:R-:W1:Y:S08]  /*06c0*/  LDCU.64 UR14, c[0x0][0x358] ;  /* 0x00006b00ff0e77ac */ /* 0x000e700008000a00 */
[----:B------:R-:W-:Y:S05]  /*06d0*/  @P0 BRA `(.L_x_4) ;  /* 0x0000000800880947 */ /* 0x000fea0003800000 */
[----:B------:R-:W-:Y:S01]  /*06e0*/  LOP3.LUT R0, R58, 0x1f, RZ, 0xc0, !PT ;  /* 0x0000001f3a007812 */ /* 0x000fe200078ec0ff */
[----:B------:R-:W-:Y:S01]  /*06f0*/  IMAD.MOV.U32 R18, RZ, RZ, 0x7fffffff ;  /* 0x7fffffffff127424 */ /* 0x000fe200078e00ff */
[----:B------:R-:W2:Y:S01]  /*0700*/  S2UR UR9, SR_CTAID.Z ;  /* 0x00000000000979c3 */ /* 0x000ea20000002700 */
[----:B------:R-:W2:Y:S01]  /*0710*/  LDCU.64 UR6, c[0x0][0x760] ;  /* 0x0000ec00ff0677ac */ /* 0x000ea20008000a00 */
[C---:B------:R-:W-:Y:S01]  /*0720*/  ISETP.GT.U32.AND P0, PT, R0.reuse, 0x7, PT ;  /* 0x000000070000780c */ /* 0x040fe20003f04070 */
[----:B------:R-:W3:Y:S01]  /*0730*/  LDCU.U8 UR8, c[0x0][0x768] ;  /* 0x0000ed00ff0877ac */ /* 0x000ee20008000000 */
[----:B------:R-:W4:Y:S01]  /*0740*/  LDCU.U8 UR10, c[0x0][0x769] ;  /* 0x0000ed20ff0a77ac */ /* 0x000f220008000000 */
[----:B------:R-:W5:Y:S10]  /*0750*/  LDCU.U8 UR13, c[0x0][0x781] ;  /* 0x0000f020ff0d77ac */ /* 0x000f740008000000 */
[----:B------:R-:W1:Y:S01]  /*0760*/  @!P0 LDC.64 R2, c[0x0][0x748] ;  /* 0x0001d200ff028b82 */ /* 0x000e620000000a00 */
[----:B------:R-:W1:Y:S02]  /*0770*/  LDCU UR20, c[0x0][0x770] ;  /* 0x0000ee00ff1477ac */ /* 0x000e640008000800 */
[----:B-1----:R-:W-:-:S05]  /*0780*/  @!P0 IMAD.WIDE.U32 R2, R0, 0x4, R2 ;  /* 0x0000000400028825 */ /* 0x002fca00078e0002 */
[----:B------:R-:W5:Y:S01]  /*0790*/  @!P0 LDG.E R18, desc[UR14][R2.64] ;  /* 0x0000000e02128981 */ /* 0x000f62000c1e1900 */
[----:B--2---:R-:W-:Y:S01]  /*07a0*/  UIMAD.WIDE.U32 UR4, UR9, UR7, URZ ;  /* 0x00000007090472a5 */ /* 0x004fe2000f8e00ff */
[----:B------:R-:W-:Y:S01]  /*07b0*/  HFMA2 R0, -RZ, RZ, 0, 5.9604644775390625e-08 ;  /* 0x00000001ff007431 */ /* 0x000fe200000001ff */
[----:B------:R-:W-:Y:S01]  /*07c0*/  UISETP.GT.U32.AND UP0, UPT, UR9, 0x3ff, UPT ;  /* 0x000003ff0900788c */ /* 0x000fe2000bf04070 */
[----:B------:R-:W-:-:S04]  /*07d0*/  IMAD.MOV.U32 R10, RZ, RZ, RZ ;  /* 0x000000ffff0a7224 */ /* 0x000fc800078e00ff */
[----:B------:R-:W-:Y:S02]  /*07e0*/  UMOV UR11, UR5 ;  /* 0x00000005000b7c82 */ /* 0x000fe40008000000 */
[----:B------:R-:W-:Y:S02]  /*07f0*/  UIADD3 UR7, UPT, UPT, -UR11, UR9, URZ ;  /* 0x000000090b077290 */ /* 0x000fe4000fffe1ff */
[----:B------:R-:W1:Y:S02]  /*0800*/  LDCU.64 UR4, c[0x0][0x778] ;  /* 0x0000ef00ff0477ac */ /* 0x000e640008000a00 */
[----:B---3--:R-:W-:-:S04]  /*0810*/  USHF.R.U32.HI UR7, URZ, UR8, UR7 ;  /* 0x00000008ff077299 */ /* 0x008fc80008011607 */
[----:B------:R-:W-:-:S04]  /*0820*/  UIADD3 UR11, UPT, UPT, UR11, UR7, URZ ;  /* 0x000000070b0b7290 */ /* 0x000fc8000fffe0ff */
[----:B----4-:R-:W-:-:S03]  /*0830*/  USHF.R.U32.HI UR11, URZ, UR10, UR11 ;  /* 0x0000000aff0b7299 */ /* 0x010fc6000801160b */
[----:B------:R-:W2:Y:S01]  /*0840*/  LDCU.U8 UR7, c[0x0][0x780] ;  /* 0x0000f000ff0777ac */ /* 0x000ea20008000000 */
[----:B------:R-:W-:-:S04]  /*0850*/  UIADD3 UR11, UPT, UPT, -UR11, URZ, URZ ;  /* 0x000000ff0b0b7290 */ /* 0x000fc8000fffe1ff */
[----:B------:R-:W-:-:S04]  /*0860*/  UIMAD UR6, UR11, UR6, UR9 ;  /* 0x000000060b0672a4 */ /* 0x000fc8000f8e0209 */
[----:B-1----:R-:W-:-:S07]  /*0870*/  UIMAD.WIDE.U32 UR16, UR6, UR5, URZ ;  /* 0x00000005061072a5 */ /* 0x002fce000f8e00ff */
[----:B------:R-:W-:Y:S02]  /*0880*/  UMOV UR5, UR17 ;  /* 0x0000001100057c82 */ /* 0x000fe40008000000 */
[----:B------:R-:W-:Y:S02]  /*0890*/  UIADD3 UR18, UPT, UPT, UR6, -UR5, URZ ;  /* 0x8000000506127290 */ /* 0x000fe4000fffe0ff */
[----:B------:R-:W1:Y:S02]  /*08a0*/  LDCU.U8 UR17, c[0x0][0x774] ;  /* 0x0000ee80ff1177ac */ /* 0x000e640008000000 */
[----:B--2---:R-:W-:Y:S01]  /*08b0*/  USHF.R.U32.HI UR18, URZ, UR7, UR18 ;  /* 0x00000007ff127299 */ /* 0x004fe20008011612 */
[----:B------:R-:W2:Y:S03]  /*08c0*/  LDCU.U8 UR16, c[0x0][0x775] ;  /* 0x0000eea0ff1077ac */ /* 0x000ea60008000000 */
[----:B------:R-:W-:Y:S01]  /*08d0*/  UIADD3 UR18, UPT, UPT, UR5, UR18, URZ ;  /* 0x0000001205127290 */ /* 0x000fe2000fffe0ff */
[----:B------:R-:W3:Y:S03]  /*08e0*/  LDCU UR5, c[0x0][0x76c] ;  /* 0x0000ed80ff0577ac */ /* 0x000ee60008000800 */
[----:B-----5:R-:W-:-:S04]  /*08f0*/  USHF.R.U32.HI UR18, URZ, UR13, UR18 ;  /* 0x0000000dff127299 */ /* 0x020fc80008011612 */
[----:B------:R-:W-:Y:S02]  /*0900*/  UIMAD.WIDE.U32 UR20, UR18, UR20, URZ ;  /* 0x00000014121472a5 */ /* 0x000fe4000f8e00ff */
[----:B------:R-:W-:-:S04]  /*0910*/  UIADD3 UR12, UPT, UPT, -UR18, URZ, URZ ;  /* 0x000000ff120c7290 */ /* 0x000fc8000fffe1ff */
[----:B------:R-:W-:Y:S01]  /*0920*/  UIMAD UR4, UR12, UR4, UR6 ;  /* 0x000000040c0472a4 */ /* 0x000fe2000f8e0206 */
[----:B------:R-:W-:Y:S02]  /*0930*/  UMOV UR19, UR21 ;  /* 0x0000001500137c82 */ /* 0x000fe40008000000 */
[----:B------:R-:W-:-:S03]  /*0940*/  UIADD3 UR11, UPT, UPT, UR18, -UR19, URZ ;  /* 0x80000013120b7290 */ /* 0x000fc6000fffe0ff */
[----:B------:R-:W-:Y:S01]  /*0950*/  MOV R5, UR4 ;  /* 0x0000000400057c02 */ /* 0x000fe20008000f00 */
[----:B-1----:R-:W-:-:S04]  /*0960*/  USHF.R.U32.HI UR11, URZ, UR17, UR11 ;  /* 0x00000011ff0b7299 */ /* 0x002fc8000801160b */
[----:B------:R-:W-:-:S04]  /*0970*/  UIADD3 UR11, UPT, UPT, UR19, UR11, URZ ;  /* 0x0000000b130b7290 */ /* 0x000fc8000fffe0ff */
[----:B--2---:R-:W-:-:S04]  /*0980*/  USHF.R.U32.HI UR11, URZ, UR16, UR11 ;  /* 0x00000010ff0b7299 */ /* 0x004fc8000801160b */
[----:B------:R-:W-:-:S04]  /*0990*/  UIADD3 UR11, UPT, UPT, -UR11, URZ, URZ ;  /* 0x000000ff0b0b7290 */ /* 0x000fc8000fffe1ff */
[----:B---3--:R-:W-:-:S06]  /*09a0*/  UIMAD UR5, UR11, UR5, UR18 ;  /* 0x000000050b0572a4 */ /* 0x008fcc000f8e0212 */
[----:B------:R-:W-:Y:S01]  /*09b0*/  IMAD.U32 R4, RZ, RZ, UR5 ;  /* 0x00000005ff047e24 */ /* 0x000fe2000f8e00ff */
[----:B------:R1:W2:Y:S01]  /*09c0*/  SHFL.IDX PT, R2, R18, 0x7, 0x1f ;  /* 0x00e01f0012027f89 */ /* 0x0002a200000e0000 */
[----:B------:R-:W-:Y:S05]  /*09d0*/  BRA.U UP0, `(.L_x_5) ;  /* 0x0000000500547547 */ /* 0x000fea000b800000 */
[----:B--2---:R-:W-:Y:S01]  /*09e0*/  SHF.R.S32.HI R17, RZ, 0x1f, R2 ;  /* 0x0000001fff117819 */ /* 0x004fe20000011402 */
[----:B------:R-:W2:Y:S01]  /*09f0*/  LDC R0, c[0x0][0x374] ;  /* 0x0000dd00ff007b82 */ /* 0x000ea20000000800 */
[----:B------:R-:W-:Y:S01]  /*0a00*/  IMAD.U32 R19, RZ, RZ, UR9 ;  /* 0x00000009ff137e24 */ /* 0x000fe2000f8e00ff */
[----:B------:R-:W-:Y:S01]  /*0a10*/  MOV R10, RZ ;  /* 0x000000ff000a7202 */ /* 0x000fe20000000f00 */
[----:B------:R-:W-:Y:S01]  /*0a20*/  IMAD.MOV.U32 R6, RZ, RZ, -0x1 ;  /* 0xffffffffff067424 */ /* 0x000fe200078e00ff */
[----:B------:R-:W-:Y:S02]  /*0a30*/  LEA.HI R17, R17, R2, RZ, 0x7 ;  /* 0x0000000211117211 */ /* 0x000fe400078f38ff */
[----:B------:R-:W-:Y:S02]  /*0a40*/  MOV R15, RZ ;  /* 0x000000ff000f7202 */ /* 0x000fe40000000f00 */
[----:B------:R-:W2:Y:S01]  /*0a50*/  LDC R7, c[0x0][0x370] ;  /* 0x0000dc00ff077b82 */ /* 0x000ea20000000800 */
[----:B------:R-:W-:-:S04]  /*0a60*/  LOP3.LUT R3, R17, 0xffffff80, RZ, 0xc0, !PT ;  /* 0xffffff8011037812 */ /* 0x000fc800078ec0ff */
[----:B------:R-:W-:-:S03]  /*0a70*/  ISETP.NE.AND P0, PT, R2, R3, PT ;  /* 0x000000030200720c */ /* 0x000fc60003f05270 */
[----:B------:R-:W3:Y:S01]  /*0a80*/  LDC R16, c[0x0][0x378] ;  /* 0x0000de00ff107b82 */ /* 0x000ee20000000800 */
[----:B------:R-:W-:-:S07]  /*0a90*/  ISETP.LT.AND P0, PT, R2, RZ, P0 ;  /* 0x000000ff0200720c */ /* 0x000fce0000701270 */
[----:B------:R-:W4:Y:S08]  /*0aa0*/  LDC R12, c[0x0][0x770] ;  /* 0x0001dc00ff0c7b82 */ /* 0x000f300000000800 */
[----:B------:R-:W1:Y:S01]  /*0ab0*/  LDC R11, c[0x0][0x76c] ;  /* 0x0001db00ff0b7b82 */ /* 0x000e620000000800 */
[----:B--2---:R-:W-:Y:S01]  /*0ac0*/  IMAD R7, R0, R7, RZ ;  /* 0x0000000700077224 */ /* 0x004fe200078e02ff */
[----:B------:R-:W-:-:S02]  /*0ad0*/  SHF.R.S32.HI R0, RZ, 0x7, R17 ;  /* 0x00000007ff007819 */ /* 0x000fc40000011411 */
[----:B------:R-:W-:-:S03]  /*0ae0*/  LEA.HI.SX32 R17, R17, 0xffffffff, 0x19 ;  /* 0xffffffff11117811 */ /* 0x000fc600078fcaff */
[----:B------:R-:W-:Y:S01]  /*0af0*/  @!P0 IMAD.MOV R17, RZ, RZ, R0 ;  /* 0x000000ffff118224 */ /* 0x000fe200078e0200 */
[----:B------:R-:W2:Y:S01]  /*0b00*/  LDC.64 R8, c[0x0][0x760] ;  /* 0x0001d800ff087b82 */ /* 0x000ea20000000a00 */
[----:B---3--:R-:W-:Y:S02]  /*0b10*/  IMAD R16, R7, R16, RZ ;  /* 0x0000001007107224 */ /* 0x008fe400078e02ff */
[----:B------:R-:W-:-:S05]  /*0b20*/  IMAD.MOV.U32 R0, RZ, RZ, 0x1 ;  /* 0x00000001ff007424 */ /* 0x000fca00078e00ff */
[----:B------:R-:W3:Y:S02]  /*0b30*/  LDC.64 R2, c[0x0][0x778] ;  /* 0x0001de00ff027b82 */ /* 0x000ee40000000a00 */
.L_x_10:
[----:B------:R-:W-:-:S13]  /*0b40*/  ISETP.GE.AND P0, PT, R4, R17, PT ;  /* 0x000000110400720c */ /* 0x000fda0003f06270 */
[----:B------:R-:W-:Y:S05]  /*0b50*/  @P0 BRA `(.L_x_6) ;  /* 0x0000000000940947 */ /* 0x000fea0003800000 */
[----:B------:R-:W-:-:S04]  /*0b60*/  SHF.L.U32 R7, R4, 0x7, RZ ;  /* 0x0000000704077819 */ /* 0x000fc800000006ff */
[----:B------:R-:W-:-:S13]  /*0b70*/  ISETP.GE.AND P0, PT, R7, R15, PT ;  /* 0x0000000f0700720c */ /* 0x000fda0003f06270 */
[----:B------:R-:W-:Y:S05]  /*0b80*/  @!P0 BRA `(.L_x_7) ;  /* 0x0000000000388947 */ /* 0x000fea0003800000 */
[----:B------:R-:W-:Y:S01]  /*0b90*/  VIADD R13, R6, 0x1 ;  /* 0x00000001060d7836 */ /* 0x000fe20000000000 */
[----:B------:R-:W-:-:S04]  /*0ba0*/  MOV R6, 0xffffffff ;  /* 0xffffffff00067802 */ /* 0x000fc80000000f00 */
[----:B------:R-:W-:-:S13]  /*0bb0*/  ISETP.GT.U32.AND P0, PT, R13, 0x1f, PT ;  /* 0x0000001f0d00780c */ /* 0x000fda0003f04070 */
[----:B------:R-:W-:Y:S05]  /*0bc0*/  @P0 BRA `(.L_x_8) ;  /* 0x0000000000240947 */ /* 0x000fea0003800000 */
[----:B------:R-:W-:Y:S01]  /*0bd0*/  ISETP.GT.AND P0, PT, R18, R7, PT ;  /* 0x000000071200720c */ /* 0x000fe20003f04270 */
[----:B------:R-:W-:-:S05]  /*0be0*/  IMAD.MOV.U32 R6, RZ, RZ, -0x1 ;  /* 0xffffffffff067424 */ /* 0x000fca00078e00ff */
[----:B------:R-:W-:-:S07]  /*0bf0*/  SHF.L.U32 R6, R6, R13, RZ ;  /* 0x0000000d06067219 */ /* 0x000fce00000006ff */
[----:B------:R-:W-:-:S04]  /*0c00*/  VOTE.ANY R7, PT, P0 ;  /* 0x0000000000077806 */ /* 0x000fc800000e0100 */
[----:B------:R-:W-:-:S05]  /*0c10*/  LOP3.LUT P0, R7, R7, RZ, R6, 0xa0, !PT ;  /* 0x000000ff07077212 */ /* 0x000fca000780a006 */
[----:B------:R-:W-:-:S05]  /*0c20*/  VIADD R6, R7, 0xffffffff ;  /* 0xffffffff07067836 */ /* 0x000fca0000000000 */
[----:B------:R-:W-:-:S04]  /*0c30*/  LOP3.LUT R7, R7, R6, RZ, 0xc, !PT ;  /* 0x0000000607077212 */ /* 0x000fc800078e0cff */
[----:B------:R-:W5:Y:S02]  /*0c40*/  POPC R6, R7 ;  /* 0x0000000700067309 */ /* 0x000f640000000000 */
[----:B-----5:R-:W-:-:S07]  /*0c50*/  SEL R6, R6, 0xffffffff, P0 ;  /* 0xffffffff06067807 */ /* 0x020fce0000000000 */
.L_x_8:
[----:B------:R4:W3:Y:S02]  /*0c60*/  SHFL.IDX PT, R15, R18, R6, 0x1f ;  /* 0x00001f06120f7589 */ /* 0x0008e400000e0000 */
.L_x_7:
[----:B------:R-:W5:Y:S01]  /*0c70*/  S2R R13, SR_CgaCtaId ;  /* 0x00000000000d7919 */ /* 0x000f620000008800 */
[----:B------:R-:W-:Y:S01]  /*0c80*/  MOV R14, 0x400 ;  /* 0x00000400000e7802 */ /* 0x000fe20000000f00 */
[----:B------:R-:W-:-:S03]  /*0c90*/  IMAD.U32 R21, R0, -0x80000000, RZ ;  /* 0x8000000000157824 */ /* 0x000fc600078e00ff */
[----:B-----5:R-:W-:-:S05]  /*0ca0*/  LEA R13, R13, R14, 0x18 ;  /* 0x0000000e0d0d7211 */ /* 0x020fca00078ec0ff */
[----:B------:R-:W-:-:S04]  /*0cb0*/  IMAD R14, R10, 0x8, R13 ;  /* 0x000000080a0e7824 */ /* 0x000fc800078e020d */
[----:B------:R-:W5:Y:S02]  /*0cc0*/  SYNCS.PHASECHK.TRANS64.TRYWAIT P0, [R14+URZ+0x90], R21 ;  /* 0x000090150e0075a7 */ /* 0x000f6400080011ff */
[----:B-----5:R-:W-:Y:S05]  /*0cd0*/  @!P0 BRA `(.L_x_9) ;  /* 0x0000004000388947 */ /* 0x020fea0003800000 */
.L_x_57:
[----:B------:R-:W-:Y:S01]  /*0ce0*/  ELECT P0, URZ, PT ;  /* 0x0000000000ff782f */ /* 0x000fe20003800000 */
[----:B------:R-:W-:-:S12]  /*0cf0*/  IMAD.MOV.U32 R7, RZ, RZ, 0x1 ;  /* 0x00000001ff077424 */ /* 0x000fd800078e00ff */
[C---:B------:R-:W-:Y:S02]  /*0d00*/  @P0 IMAD R13, R10.reuse, 0x10, R13 ;  /* 0x000000100a0d0824 */ /* 0x040fe400078e020d */
[----:B------:R-:W-:-:S03]  /*0d10*/  VIADD R10, R10, 0x1 ;  /* 0x000000010a0a7836 */ /* 0x000fc60000000000 */
[----:B------:R4:W-:Y:S02]  /*0d20*/  @P0 STS.128 [R13+0x37c10], R4 ;  /* 0x037c10040d000388 */ /* 0x0009e40000000c00 */
[----:B------:R-:W-:Y:S01]  /*0d30*/  ISETP.NE.AND P0, PT, R10, 0x2, PT ;  /* 0x000000020a00780c */ /* 0x000fe20003f05270 */
[----:B------:R5:W-:Y:S06]  /*0d40*/  MEMBAR.ALL.CTA ;  /* 0x0000000000007992 */ /* 0x000bec0000008000 */
[----:B-----5:R-:W5:Y:S01]  /*0d50*/  FENCE.VIEW.ASYNC.S ;  /* 0x00000000000073c6 */ /* 0x020f620000000000 */
[----:B----4-:R-:W-:-:S02]  /*0d60*/  SEL R21, RZ, 0x1, P0 ;  /* 0x00000001ff157807 */ /* 0x010fc40000000000 */
[----:B------:R-:W-:Y:S02]  /*0d70*/  SEL R10, R10, RZ, P0 ;  /* 0x000000ff0a0a7207 */ /* 0x000fe40000000000 */
[----:B------:R-:W-:Y:S01]  /*0d80*/  LOP3.LUT R0, R0, R21, RZ, 0x3c, !PT ;  /* 0x0000001500007212 */ /* 0x000fe200078e3cff */
[----:B-----5:R-:W-:Y:S06]  /*0d90*/  BAR.SYNC.DEFER_BLOCKING 0x4, 0x20 ;  /* 0x0100800000007b1d */ /* 0x020fec0000010000 */
[----:B------:R4:W-:Y:S02]  /*0da0*/  SYNCS.ARRIVE.TRANS64.ART0 RZ, [R14+URZ+0x80], R7 ;  /* 0x000080070eff79a7 */ /* 0x0009e400085000ff */
.L_x_6:
[----:B------:R-:W-:-:S04]  /*0db0*/  IMAD.IADD R19, R16, 0x1, R19 ;  /* 0x0000000110137824 */ /* 0x000fc800078e0213 */
[C---:B--2---:R-:W-:Y:S01]  /*0dc0*/  IMAD.HI.U32 R5, R19.reuse, R9, RZ ;  /* 0x0000000913057227 */ /* 0x044fe200078e00ff */
[----:B------:R-:W-:-:S03]  /*0dd0*/  ISETP.GE.AND P0, PT, R19, 0x400, PT ;  /* 0x000004001300780c */ /* 0x000fc60003f06270 */
[----:B------:R-:W-:-:S05]  /*0de0*/  IMAD.IADD R4, R19, 0x1, -R5 ;  /* 0x0000000113047824 */ /* 0x000fca00078e0a05 */
[----:B------:R-:W-:-:S04]  /*0df0*/  SHF.R.U32.HI R4, RZ, UR8, R4 ;  /* 0x00000008ff047c19 */ /* 0x000fc80008011604 */
[----:B------:R-:W-:-:S04]  /*0e00*/  IADD3 R4, PT, PT, R5, R4, RZ ;  /* 0x0000000405047210 */ /* 0x000fc80007ffe0ff */
[----:B----4-:R-:W-:-:S05]  /*0e10*/  SHF.R.U32.HI R14, RZ, UR10, R4 ;  /* 0x0000000aff0e7c19 */ /* 0x010fca0008011604 */
[----:B------:R-:W-:-:S04]  /*0e20*/  IMAD.MOV R14, RZ, RZ, -R14 ;  /* 0x000000ffff0e7224 */ /* 0x000fc800078e0a0e */
[----:B------:R-:W-:-:S04]  /*0e30*/  IMAD R14, R8, R14, R19 ;  /* 0x0000000e080e7224 */ /* 0x000fc800078e0213 */
[----:B---3--:R-:W-:-:S05]  /*0e40*/  IMAD.HI.U32 R5, R14, R3, RZ ;  /* 0x000000030e057227 */ /* 0x008fca00078e00ff */
[----:B------:R-:W-:-:S04]  /*0e50*/  IADD3 R4, PT, PT, R14, -R5, RZ ;  /* 0x800000050e047210 */ /* 0x000fc80007ffe0ff */
[----:B------:R-:W-:-:S05]  /*0e60*/  SHF.R.U32.HI R4, RZ, UR7, R4 ;  /* 0x00000007ff047c19 */ /* 0x000fca0008011604 */
[----:B------:R-:W-:-:S05]  /*0e70*/  IMAD.IADD R4, R5, 0x1, R4 ;  /* 0x0000000105047824 */ /* 0x000fca00078e0204 */
[----:B------:R-:W-:-:S05]  /*0e80*/  SHF.R.U32.HI R7, RZ, UR13, R4 ;  /* 0x0000000dff077c19 */ /* 0x000fca0008011604 */
[----:B------:R-:W-:-:S05]  /*0e90*/  IMAD.HI.U32 R5, R7, R12, RZ ;  /* 0x0000000c07057227 */ /* 0x000fca00078e00ff */
[----:B------:R-:W-:-:S04]  /*0ea0*/  IADD3 R4, PT, PT, R7, -R5, RZ ;  /* 0x8000000507047210 */ /* 0x000fc80007ffe0ff */
[----:B------:R-:W-:-:S05]  /*0eb0*/  SHF.R.U32.HI R4, RZ, UR17, R4 ;  /* 0x00000011ff047c19 */ /* 0x000fca0008011604 */
[----:B------:R-:W-:Y:S01]  /*0ec0*/  IMAD.IADD R4, R5, 0x1, R4 ;  /* 0x0000000105047824 */ /* 0x000fe200078e0204 */
[----:B------:R-:W-:-:S04]  /*0ed0*/  IADD3 R5, PT, PT, -R7, RZ, RZ ;  /* 0x000000ff07057210 */ /* 0x000fc80007ffe1ff */
[----:B------:R-:W-:Y:S01]  /*0ee0*/  SHF.R.U32.HI R4, RZ, UR16, R4 ;  /* 0x00000010ff047c19 */ /* 0x000fe20008011604 */
[----:B------:R-:W-:-:S03]  /*0ef0*/  IMAD R5, R2, R5, R14 ;  /* 0x0000000502057224 */ /* 0x000fc600078e020e */
[----:B------:R-:W-:-:S05]  /*0f00*/  IADD3 R4, PT, PT, -R4, RZ, RZ ;  /* 0x000000ff04047210 */ /* 0x000fca0007ffe1ff */
[----:B-1----:R-:W-:Y:S01]  /*0f10*/  IMAD R4, R11, R4, R7 ;  /* 0x000000040b047224 */ /* 0x002fe200078e0207 */
[----:B------:R-:W-:Y:S06]  /*0f20*/  @!P0 BRA `(.L_x_10) ;  /* 0xfffffffc00048947 */ /* 0x000fec000383ffff */
.L_x_5:
[----:B------:R-:W3:Y:S01]  /*0f30*/  S2R R3, SR_CgaCtaId ;  /* 0x0000000000037919 */ /* 0x000ee20000008800 */
[----:B--2---:R-:W-:Y:S01]  /*0f40*/  MOV R2, 0x400 ;  /* 0x0000040000027802 */ /* 0x004fe20000000f00 */
[----:B------:R-:W-:Y:S01]  /*0f50*/  IMAD.U32 R6, R0, -0x80000000, RZ ;  /* 0x8000000000067824 */ /* 0x000fe200078e00ff */
[C---:B------:R-:W-:Y:S01]  /*0f60*/  ISETP.NE.AND P0, PT, R10.reuse, 0x1, PT ;  /* 0x000000010a00780c */ /* 0x040fe20003f05270 */
[----:B------:R-:W-:-:S05]  /*0f70*/  VIADD R8, R10, 0x2 ;  /* 0x000000020a087836 */ /* 0x000fca0000000000 */
[----:B------:R-:W-:Y:S02]  /*0f80*/  SEL R8, R8, 0x1, P0 ;  /* 0x0000000108087807 */ /* 0x000fe40000000000 */
[----:B---3--:R-:W-:-:S05]  /*0f90*/  LEA R3, R3, R2, 0x18 ;  /* 0x0000000203037211 */ /* 0x008fca00078ec0ff */
[----:B------:R-:W-:-:S04]  /*0fa0*/  IMAD R2, R10, 0x8, R3 ;  /* 0x000000080a027824 */ /* 0x000fc800078e0203 */
[----:B------:R-:W2:Y:S02]  /*0fb0*/  SYNCS.PHASECHK.TRANS64.TRYWAIT P1, [R2+URZ+0x90], R6 ;  /* 0x00009006020075a7 */ /* 0x000ea400080211ff */
[----:B--2---:R-:W-:Y:S05]  /*0fc0*/  @!P1 BRA `(.L_x_11) ;  /* 0x0000003c00949947 */ /* 0x004fea0003800000 */
.L_x_59:
[----:B------:R-:W-:Y:S02]  /*0fd0*/  ELECT P2, URZ, PT ;  /* 0x0000000000ff782f */ /* 0x000fe40003840000 */
[----:B------:R-:W-:Y:S01]  /*0fe0*/  ISETP.NE.AND P0, PT, R8, 0x2, PT ;  /* 0x000000020800780c */ /* 0x000fe20003f05270 */
[----:B--2---:R-:W-:-:S03]  /*0ff0*/  IMAD.MOV.U32 R7, RZ, RZ, RZ ;  /* 0x000000ffff077224 */ /* 0x004fc600078e00ff */
[----:B------:R-:W-:Y:S02]  /*1000*/  ISETP.EQ.XOR P1, PT, R10, 0x1, !P0 ;  /* 0x000000010a00780c */ /* 0x000fe40004722a70 */
[----:B------:R-:W-:Y:S02]  /*1010*/  SEL R8, R8, RZ, P0 ;  /* 0x000000ff08087207 */ /* 0x000fe40000000000 */
[----:B------:R-:W-:-:S03]  /*1020*/  SEL R9, RZ, 0x1, !P1 ;  /* 0x00000001ff097807 */ /* 0x000fc60004800000 */
[--C-:B------:R-:W-:Y:S01]  /*1030*/  IMAD R8, R8, 0x8, R3.reuse ;  /* 0x0000000808087824 */ /* 0x100fe200078e0203 */
[----:B------:R-:W-:Y:S01]  /*1040*/  LOP3.LUT R9, R0, R9, RZ, 0x3c, !PT ;  /* 0x0000000900097212 */ /* 0x000fe200078e3cff */
[----:B------:R-:W-:Y:S02]  /*1050*/  @P2 IMAD R10, R10, 0x10, R3 ;  /* 0x000000100a0a2824 */ /* 0x000fe400078e0203 */
[----:B------:R-:W-:Y:S02]  /*1060*/  @P2 IMAD.MOV.U32 R6, RZ, RZ, -0x1 ;  /* 0xffffffffff062424 */ /* 0x000fe400078e00ff */
[----:B------:R-:W-:Y:S02]  /*1070*/  IMAD.MOV.U32 R3, RZ, RZ, 0x1 ;  /* 0x00000001ff037424 */ /* 0x000fe400078e00ff */
[----:B------:R-:W-:Y:S01]  /*1080*/  IMAD.U32 R12, R9, -0x80000000, RZ ;  /* 0x80000000090c7824 */ /* 0x000fe200078e00ff */
[----:B------:R2:W-:Y:S01]  /*1090*/  @P2 STS.128 [R10+0x37c10], R4 ;  /* 0x037c10040a002388 */ /* 0x0005e20000000c00 */
[----:B------:R3:W-:Y:S06]  /*10a0*/  MEMBAR.ALL.CTA ;  /* 0x0000000000007992 */ /* 0x0007ec0000008000 */
[----:B---3--:R-:W3:Y:S02]  /*10b0*/  FENCE.VIEW.ASYNC.S ;  /* 0x00000000000073c6 */ /* 0x008ee40000000000 */
[----:B---3--:R-:W-:Y:S06]  /*10c0*/  BAR.SYNC.DEFER_BLOCKING 0x4, 0x20 ;  /* 0x0100800000007b1d */ /* 0x008fec0000010000 */
[----:B------:R2:W-:Y:S01]  /*10d0*/  SYNCS.ARRIVE.TRANS64.ART0 RZ, [R2+URZ+0x80], R3 ;  /* 0x0000800302ff79a7 */ /* 0x0005e200085000ff */
[----:B------:R-:W3:Y:S02]  /*10e0*/  SYNCS.PHASECHK.TRANS64.TRYWAIT P0, [R8+URZ+0x90], R12 ;  /* 0x0000900c080075a7 */ /* 0x000ee400080011ff */
[----:B--23--:R-:W-:Y:S05]  /*10f0*/  @!P0 BRA `(.L_x_12) ;  /* 0x0000003c00608947 */ /* 0x00cfea0003800000 */
.L_x_4:
[----:B------:R-:W-:-:S13]  /*1100*/  ISETP.NE.AND P0, PT, R64, 0x5, PT ;  /* 0x000000054000780c */ /* 0x000fda0003f05270 */
[----:B------:R-:W-:Y:S05]  /*1110*/  @P0 BRA `(.L_x_13) ;  /* 0x0000000800040947 */ /* 0x000fea0003800000 */
[----:B------:R-:W3:Y:S01]  /*1120*/  S2UR UR23, SR_CgaCtaId ;  /* 0x00000000001779c3 */ /* 0x000ee20000008800 */
[----:B------:R-:W-:Y:S02]  /*1130*/  UMOV UR4, 0x400 ;  /* 0x0000040000047882 */ /* 0x000fe40000000000 */
[----:B---3--:R-:W-:-:S09]  /*1140*/  ULEA UR23, UR23, UR4, 0x18 ;  /* 0x0000000417177291 */ /* 0x008fd2000f8ec0ff */
[----:B------:R-:W3:Y:S02]  /*1150*/  SYNCS.PHASECHK.TRANS64.TRYWAIT P0, [UR23+0x80], RZ ;  /* 0x000080ffff0075a7 */ /* 0x000ee40008001117 */
[----:B---3--:R-:W-:Y:S05]  /*1160*/  @!P0 BRA `(.L_x_14) ;  /* 0x0000003c005c8947 */ /* 0x008fea0003800000 */
.L_x_62:
[----:B------:R-:W4:Y:S01]  /*1170*/  LDS.128 R4, [UR23+0x37c10] ;  /* 0x037c1017ff047984 */ /* 0x000f220008000c00 */
[----:B---3--:R-:W-:Y:S01]  /*1180*/  HFMA2 R0, -RZ, RZ, 0, 5.9604644775390625e-08 ;  /* 0x00000001ff007431 */ /* 0x008fe200000001ff */
[----:B------:R-:W-:Y:S01]  /*1190*/  UMOV UR30, 0x1 ;  /* 0x00000001001e7882 */ /* 0x000fe20000000000 */
[----:B------:R-:W-:Y:S01]  /*11a0*/  UMOV UR29, URZ ;  /* 0x000000ff001d7c82 */ /* 0x000fe20008000000 */
[----:B------:R3:W-:Y:S06]  /*11b0*/  MEMBAR.ALL.CTA ;  /* 0x0000000000007992 */ /* 0x0007ec0000008000 */
[----:B---3--:R-:W3:Y:S02]  /*11c0*/  FENCE.VIEW.ASYNC.S ;  /* 0x00000000000073c6 */ /* 0x008ee40000000000 */
[----:B---3--:R3:W-:Y:S01]  /*11d0*/  SYNCS.ARRIVE.TRANS64.ART0 RZ, [UR23+0x90], R0 ;  /* 0x00009000ffff79a7 */ /* 0x0087e20008500017 */
[----:B----4-:R-:W-:-:S13]  /*11e0*/  ISETP.NE.AND P0, PT, R7, 0x1, PT ;  /* 0x000000010700780c */ /* 0x010fda0003f05270 */
[----:B---3--:R-:W-:Y:S05]  /*11f0*/  @P0 BRA `(.L_x_15) ;  /* 0x00000004005c0947 */ /* 0x008fea0003800000 */
[----:B------:R-:W3:Y:S01]  /*1200*/  LDCU.64 UR4, c[0x0][0x348] ;  /* 0x00006900ff0477ac */ /* 0x000ee20008000a00 */
[----:B------:R-:W-:Y:S01]  /*1210*/  R2UR UR19, R4 ;  /* 0x00000000041372ca */ /* 0x000fe200000e0000 */
[----:B--2---:R-:W-:Y:S01]  /*1220*/  IMAD.MOV.U32 R8, RZ, RZ, 0x1 ;  /* 0x00000001ff087424 */ /* 0x004fe200078e00ff */
[----:B------:R-:W-:Y:S01]  /*1230*/  R2UR UR11, R5 ;  /* 0x00000000050b72ca */ /* 0x000fe200000e0000 */
[----:B------:R-:W-:Y:S01]  /*1240*/  IMAD.MOV.U32 R2, RZ, RZ, RZ ;  /* 0x000000ffff027224 */ /* 0x000fe200078e00ff */
[----:B------:R-:W-:Y:S01]  /*1250*/  R2UR UR28, R6 ;  /* 0x00000000061c72ca */ /* 0x000fe200000e0000 */
[----:B------:R-:W-:Y:S01]  /*1260*/  UMOV UR30, 0x1 ;  /* 0x00000001001e7882 */ /* 0x000fe20000000000 */
[----:B------:R-:W-:Y:S01]  /*1270*/  UMOV UR29, URZ ;  /* 0x000000ff001d7c82 */ /* 0x000fe20008000000 */
[----:B------:R-:W-:Y:S01]  /*1280*/  UMOV UR18, URZ ;  /* 0x000000ff00127c82 */ /* 0x000fe20008000000 */
[----:B------:R-:W-:Y:S01]  /*1290*/  UMOV UR10, URZ ;  /* 0x000000ff000a7c82 */ /* 0x000fe20008000000 */
[----:B---3--:R-:W-:-:S02]  /*12a0*/  UIADD3 UR38, UP3, UPT, UR4, 0x40, URZ ;  /* 0x0000004004267890 */ /* 0x008fc4000ff7e0ff */
[----:B------:R-:W-:Y:S02]  /*12b0*/  UIADD3 UR36, UP2, UPT, UR4, 0xc0, URZ ;  /* 0x000000c004247890 */ /* 0x000fe4000ff5e0ff */
[----:B------:R-:W-:Y:S02]  /*12c0*/  UIADD3 UR34, UP1, UPT, UR4, 0x140, URZ ;  /* 0x0000014004227890 */ /* 0x000fe4000ff3e0ff */
[----:B------:R-:W-:Y:S02]  /*12d0*/  UIADD3 UR32, UP0, UPT, UR4, 0x1c0, URZ ;  /* 0x000001c004207890 */ /* 0x000fe4000ff1e0ff */
[----:B------:R-:W-:Y:S02]  /*12e0*/  UIADD3.X UR39, UPT, UPT, URZ, UR5, URZ, UP3, !UPT ;  /* 0x00000005ff277290 */ /* 0x000fe40009ffe4ff */
[----:B------:R-:W-:Y:S02]  /*12f0*/  UIADD3.X UR37, UPT, UPT, URZ, UR5, URZ, UP2, !UPT ;  /* 0x00000005ff257290 */ /* 0x000fe400097fe4ff */
[----:B------:R-:W-:-:S02]  /*1300*/  UIADD3.X UR35, UPT, UPT, URZ, UR5, URZ, UP1, !UPT ;  /* 0x00000005ff237290 */ /* 0x000fc40008ffe4ff */
[----:B------:R-:W-:-:S12]  /*1310*/  UIADD3.X UR33, UPT, UPT, URZ, UR5, URZ, UP0, !UPT ;  /* 0x00000005ff217290 */ /* 0x000fd800087fe4ff */
.L_x_20:
[----:B------:R-:W-:Y:S01]  /*1320*/  USHF.L.U32 UR4, UR30, 0x1f, URZ ;  /* 0x0000001f1e047899 */ /* 0x000fe200080006ff */
[----:B------:R-:W-:Y:S01]  /*1330*/  HFMA2 R3, -RZ, RZ, 0, -6.103515625e-05 ;  /* 0x00008400ff037431 */ /* 0x000fe200000001ff */
[----:B------:R-:W-:Y:S02]  /*1340*/  ULEA UR5, UR29, UR23, 0x3 ;  /* 0x000000171d057291 */ /* 0x000fe4000f8e18ff */
[----:B------:R-:W-:Y:S02]  /*1350*/  USHF.L.U32 UR7, UR19, 0x7, URZ ;  /* 0x0000000713077899 */ /* 0x000fe400080006ff */
[----:B------:R-:W-:Y:S01]  /*1360*/  MOV R0, UR4 ;  /* 0x0000000400007c02 */ /* 0x000fe20008000f00 */
[----:B------:R-:W-:Y:S01]  /*1370*/  USHF.L.U32 UR27, UR11, 0x7, URZ ;  /* 0x000000070b1b7899 */ /* 0x000fe200080006ff */
[----:B------:R-:W-:-:S03]  /*1380*/  UMOV UR20, URZ ;  /* 0x000000ff00147c82 */ /* 0x000fc60008000000 */
[----:B---3--:R2:W3:Y:S08]  /*1390*/  SYNCS.PHASECHK.TRANS64.TRYWAIT P2, [UR5+0x30], R0 ;  /* 0x00003000ff0075a7 */ /* 0x0084f00008041105 */
.L_x_18:
[----:B----4-:R-:W-:Y:S02]  /*13a0*/  UIADD3 UR9, UPT, UPT, UR29, 0x1, URZ ;  /* 0x000000011d097890 */ /* 0x010fe4000fffe0ff */
[----:B------:R-:W-:Y:S02]  /*13b0*/  USHF.L.U32 UR6, UR20, 0x7, URZ ;  /* 0x0000000714067899 */ /* 0x000fe400080006ff */
[----:B------:R-:W-:Y:S02]  /*13c0*/  ULEA UR5, UR29, UR23, 0x3 ;  /* 0x000000171d057291 */ /* 0x000fe4000f8e18ff */
[----:B------:R-:W-:Y:S02]  /*13d0*/  ULEA UR24, UR29, UR23, 0xe ;  /* 0x000000171d187291 */ /* 0x000fe4000f8e70ff */
[----:B------:R-:W-:Y:S02]  /*13e0*/  UISETP.NE.AND UP1, UPT, UR9, 0x6, UPT ;  /* 0x000000060900788c */ /* 0x000fe4000bf25270 */
[----:B------:R-:W-:-:S02]  /*13f0*/  UIADD3 UR4, UPT, UPT, UR24, 0x6400, URZ ;  /* 0x0000640018047890 */ /* 0x000fc4000fffe0ff */
[----:B------:R-:W-:Y:S02]  /*1400*/  ULEA UR8, UR29, UR23, 0x9 ;  /* 0x000000171d087291 */ /* 0x000fe4000f8e48ff */
[----:B------:R-:W-:Y:S02]  /*1410*/  UIADD3 UR24, UPT, UPT, UR24, 0x1e400, URZ ;  /* 0x0001e40018187890 */ /* 0x000fe4000fffe0ff */
[----:B------:R-:W-:Y:S02]  /*1420*/  USEL UR21, URZ, 0x1, UP1 ;  /* 0x00000001ff157887 */ /* 0x000fe40008800000 */
[----:B------:R-:W-:Y:S01]  /*1430*/  UISETP.GT.U32.AND UP0, UPT, UR20, 0x1e, UPT ;  /* 0x0000001e1400788c */ /* 0x000fe2000bf04070 */
[----:B------:R-:W-:Y:S01]  /*1440*/  UMOV UR12, UR20 ;  /* 0x00000014000c7c82 */ /* 0x000fe20008000000 */
[----:B------:R-:W-:Y:S01]  /*1450*/  UMOV UR13, UR28 ;  /* 0x0000001c000d7c82 */ /* 0x000fe20008000000 */
[----:B------:R-:W-:Y:S01]  /*1460*/  UMOV UR25, UR5 ;  /* 0x0000000500197c82 */ /* 0x000fe20008000000 */
[----:B------:R-:W-:Y:S01]  /*1470*/  UMOV UR26, UR6 ;  /* 0x00000006001a7c82 */ /* 0x000fe20008000000 */
[----:B---3--:R-:W-:Y:S06]  /*1480*/  @P2 BRA `(.L_x_16) ;  /* 0x0000000000102947 */ /* 0x008fec0003800000 */
[----:B------:R-:W-:-:S06]  /*1490*/  USHF.L.U32 UR16, UR30, 0x1f, URZ ;  /* 0x0000001f1e107899 */ /* 0x000fcc00080006ff */
[----:B--2---:R-:W-:-:S04]  /*14a0*/  MOV R0, UR16 ;  /* 0x0000001000007c02 */ /* 0x004fc80008000f00 */
[----:B------:R-:W2:Y:S02]  /*14b0*/  SYNCS.PHASECHK.TRANS64.TRYWAIT P0, [UR5+0x30], R0 ;  /* 0x00003000ff0075a7 */ /* 0x000ea40008001105 */
[----:B--2---:R-:W-:Y:S05]  /*14c0*/  @!P0 BRA `(.L_x_17) ;  /* 0x00000038009c8947 */ /* 0x004fea0003800000 */
.L_x_16:
[----:B------:R-:W-:Y:S02]  /*14d0*/  ELECT P1, URZ, PT ;  /* 0x0000000000ff782f */ /* 0x000fe40003820000 */
[----:B------:R-:W-:Y:S01]  /*14e0*/  PLOP3.LUT P0, PT, PT, PT, UP0, 0x80, 0x8 ;  /* 0x000000000008781c */ /* 0x000fe20003f0f008 */
[----:B------:R-:W-:Y:S01]  /*14f0*/  ULOP3.LUT UR30, UR30, UR21, URZ, 0x3c, !UPT ;  /* 0x000000151e1e7292 */ /* 0x000fe2000f8e3cff */
[----:B------:R-:W-:Y:S01]  /*1500*/  PLOP3.LUT P2, PT, PT, PT, PT, 0x80, 0x8 ;  /* 0x000000000008781c */ /* 0x000fe20003f4f070 */
[----:B------:R-:W-:Y:S02]  /*1510*/  USEL UR29, UR9, URZ, UP1 ;  /* 0x000000ff091d7287 */ /* 0x000fe40008800000 */
[----:B------:R-:W-:Y:S02]  /*1520*/  UIADD3 UR16, UPT, UPT, UR8, 0x36400, URZ ;  /* 0x0003640008107890 */ /* 0x000fe4000fffe0ff */
[----:B------:R-:W-:Y:S02]  /*1530*/  UIADD3 UR8, UPT, UPT, UR8, 0x37000, URZ ;  /* 0x0003700008087890 */ /* 0x000fe4000fffe0ff */
[----:B------:R-:W-:-:S02]  /*1540*/  @!UP0 USHF.L.U32 UR21, UR30, 0x1f, URZ ;  /* 0x0000001f1e158899 */ /* 0x000fc400080006ff */
[----:B------:R-:W-:Y:S01]  /*1550*/  @!UP0 ULEA UR22, UR29, UR23, 0x3 ;  /* 0x000000171d168291 */ /* 0x000fe2000f8e18ff */
[----:B------:R4:W-:Y:S01]  /*1560*/  @P1 SYNCS.ARRIVE.TRANS64 RZ, [UR5], R3 ;  /* 0x00000003ffff19a7 */ /* 0x0009e20008000005 */
[----:B------:R-:W-:Y:S01]  /*1570*/  UMOV UR17, UR5 ;  /* 0x0000000500117c82 */ /* 0x000fe20008000000 */
[----:B------:R-:W-:Y:S01]  /*1580*/  UTMALDG.2D [UR4], [UR38], desc[URZ] ;  /* 0x0000ff04260075b4 */ /* 0x000fe20008009000 */
[----:B--2---:R-:W-:Y:S01]  /*1590*/  IMAD.U32 R0, RZ, RZ, UR21 ;  /* 0x00000015ff007e24 */ /* 0x004fe2000f8e00ff */
[----:B------:R-:W-:Y:S01]  /*15a0*/  UMOV UR9, UR5 ;  /* 0x0000000500097c82 */ /* 0x000fe20008000000 */
[----:B------:R-:W-:-:S04]  /*15b0*/  UIADD3 UR21, UPT, UPT, UR20, 0x1, URZ ;  /* 0x0000000114157890 */ /* 0x000fc8000fffe0ff */
[----:B------:R-:W-:Y:S01]  /*15c0*/  UISETP.NE.AND UP0, UPT, UR21, 0x20, UPT ;  /* 0x000000201500788c */ /* 0x000fe2000bf05270 */
[----:B------:R-:W-:Y:S01]  /*15d0*/  UTMALDG.3D [UR24], [UR36], desc[URZ] ;  /* 0x0000ff18240075b4 */ /* 0x000fe20008011000 */
[----:B------:R2:W-:Y:S01]  /*15e0*/  UTMALDG.3D [UR16], [UR34], desc[URZ] ;  /* 0x0000ff10220075b4 */ /* 0x0005e20008011000 */
[----:B------:R4:W-:Y:S01]  /*15f0*/  UTMALDG.4D [UR8], [UR32], desc[URZ] ;  /* 0x0000ff08200075b4 */ /* 0x0009e20008019000 */
[----:B------:R4:W3:Y:S01]  /*1600*/  @!P0 SYNCS.PHASECHK.TRANS64.TRYWAIT P2, [UR22+0x30], R0 ;  /* 0x00003000ff0085a7 */ /* 0x0008e20008041116 */
[----:B--2---:R-:W-:-:S04]  /*1610*/  UMOV UR20, UR21 ;  /* 0x0000001500147c82 */ /* 0x004fc80008000000 */
[----:B------:R-:W-:Y:S05]  /*1620*/  BRA.U UP0, `(.L_x_18) ;  /* 0xfffffffd005c7547 */ /* 0x000fea000b83ffff */
[----:B----4-:R-:W-:Y:S02]  /*1630*/  LEA R3, R8, UR23, 0x3 ;  /* 0x0000001708037c11 */ /* 0x010fe4000f8e18ff */
[----:B------:R-:W-:-:S04]  /*1640*/  SHF.L.U32 R4, R2, 0x1f, RZ ;  /* 0x0000001f02047819 */ /* 0x000fc800000006ff */
[----:B------:R-:W2:Y:S02]  /*1650*/  SYNCS.PHASECHK.TRANS64.TRYWAIT P0, [R3+URZ+0x80], R4 ;  /* 0x00008004030075a7 */ /* 0x000ea400080011ff */
[----:B--2---:R-:W-:Y:S05]  /*1660*/  @!P0 BRA `(.L_x_19) ;  /* 0x0000003800548947 */ /* 0x004fea0003800000 */
.L_x_65:
[C---:B------:R-:W-:Y:S01]  /*1670*/  LEA R4, R8.reuse, UR23, 0x4 ;  /* 0x0000001708047c11 */ /* 0x040fe2000f8e20ff */
[----:B------:R-:W-:Y:S02]  /*1680*/  VIADD R8, R8, 0x1 ;  /* 0x0000000108087836 */ /* 0x000fe40000000000 */
[----:B------:R-:W-:-:S03]  /*1690*/  IMAD.MOV.U32 R0, RZ, RZ, 0x1 ;  /* 0x00000001ff007424 */ /* 0x000fc600078e00ff */
[----:B--2---:R-:W2:Y:S01]  /*16a0*/  LDS.128 R4, [R4+0x37c10] ;  /* 0x037c100004047984 */ /* 0x004ea20000000c00 */
[C---:B------:R-:W-:Y:S01]  /*16b0*/  ISETP.NE.AND P1, PT, R8.reuse, 0x2, PT ;  /* 0x000000020800780c */ /* 0x040fe20003f25270 */
[----:B------:R4:W-:Y:S06]  /*16c0*/  MEMBAR.ALL.CTA ;  /* 0x0000000000007992 */ /* 0x0009ec0000008000 */
[----:B----4-:R-:W4:Y:S01]  /*16d0*/  FENCE.VIEW.ASYNC.S ;  /* 0x00000000000073c6 */ /* 0x010f220000000000 */
[----:B------:R-:W-:Y:S01]  /*16e0*/  SEL R8, R8, RZ, P1 ;  /* 0x000000ff08087207 */ /* 0x000fe20000800000 */
[----:B----4-:R4:W-:Y:S01]  /*16f0*/  SYNCS.ARRIVE.TRANS64.ART0 RZ, [R3+URZ+0x90], R0 ;  /* 0x0000900003ff79a7 */ /* 0x0109e200085000ff */
[----:B--2---:R-:W-:-:S02]  /*1700*/  ISETP.NE.AND P0, PT, R7, 0x1, PT ;  /* 0x000000010700780c */ /* 0x004fc40003f05270 */
[----:B------:R-:W-:Y:S02]  /*1710*/  R2UR UR19, R4 ;  /* 0x00000000041372ca */ /* 0x000fe400000e0000 */
[----:B------:R-:W-:Y:S02]  /*1720*/  R2UR UR11, R5 ;  /* 0x00000000050b72ca */ /* 0x000fe400000e0000 */
[----:B------:R-:W-:Y:S02]  /*1730*/  R2UR UR28, R6 ;  /* 0x00000000061c72ca */ /* 0x000fe400000e0000 */
[----:B----4-:R-:W-:-:S04]  /*1740*/  SEL R3, RZ, 0x1, P1 ;  /* 0x00000001ff037807 */ /* 0x010fc80000800000 */
[----:B------:R-:W-:Y:S01]  /*1750*/  LOP3.LUT R2, R2, R3, RZ, 0x3c, !PT ;  /* 0x0000000302027212 */ /* 0x000fe200078e3cff */
[----:B------:R-:W-:Y:S08]  /*1760*/  @!P0 BRA `(.L_x_20) ;  /* 0xfffffff800ec8947 */ /* 0x000ff0000383ffff */
.L_x_15:
[----:B------:R-:W-:Y:S02]  /*1770*/  UIADD3 UR4, UPT, UPT, UR29, 0x2, URZ ;  /* 0x000000021d047890 */ /* 0x000fe4000fffe0ff */
[----:B------:R-:W-:-:S04]  /*1780*/  UISETP.NE.AND UP0, UPT, UR29, 0x5, UPT ;  /* 0x000000051d00788c */ /* 0x000fc8000bf05270 */
[----:B------:R-:W-:-:S04]  /*1790*/  USEL UR4, UR4, 0x1, UP0 ;  /* 0x0000000104047887 */ /* 0x000fc80008000000 */
[----:B------:R-:W-:Y:S02]  /*17a0*/  UIADD3 UR5, UPT, UPT, UR4, 0x1, URZ ;  /* 0x0000000104057890 */ /* 0x000fe4000fffe0ff */
[----:B------:R-:W-:-:S04]  /*17b0*/  UISETP.NE.AND UP1, UPT, UR4, 0x6, UPT ;  /* 0x000000060400788c */ /* 0x000fc8000bf25270 */
[----:B------:R-:W-:Y:S02]  /*17c0*/  USEL UR5, UR5, 0x1, UP1 ;  /* 0x0000000105057887 */ /* 0x000fe40008800000 */
[----:B------:R-:W-:Y:S02]  /*17d0*/  UISETP.EQ.XOR UP1, UPT, UR29, 0x5, !UP1 ;  /* 0x000000051d00788c */ /* 0x000fe4000cf22a70 */
[----:B------:R-:W-:Y:S02]  /*17e0*/  UIADD3 UR4, UPT, UPT, UR5, 0x1, URZ ;  /* 0x0000000105047890 */ /* 0x000fe4000fffe0ff */
[----:B------:R-:W-:Y:S02]  /*17f0*/  UISETP.NE.AND UP0, UPT, UR5, 0x6, UPT ;  /* 0x000000060500788c */ /* 0x000fe4000bf05270 */
[----:B------:R-:W-:Y:S02]  /*1800*/  UISETP.EQ.XOR UP1, UPT, UR5, 0x6, UP1 ;  /* 0x000000060500788c */ /* 0x000fe40008f22a70 */
[----:B------:R-:W-:-:S04]  /*1810*/  USEL UR4, UR4, 0x1, UP0 ;  /* 0x0000000104047887 */ /* 0x000fc80008000000 */
[----:B------:R-:W-:Y:S02]  /*1820*/  UIADD3 UR5, UPT, UPT, UR4, 0x1, URZ ;  /* 0x0000000104057890 */ /* 0x000fe4000fffe0ff */
[----:B------:R-:W-:Y:S02]  /*1830*/  UISETP.NE.AND UP0, UPT, UR4, 0x6, UPT ;  /* 0x000000060400788c */ /* 0x000fe4000bf05270 */
[----:B------:R-:W-:Y:S02]  /*1840*/  UISETP.EQ.XOR UP1, UPT, UR4, 0x6, UP1 ;  /* 0x000000060400788c */ /* 0x000fe40008f22a70 */
[----:B------:R-:W-:-:S04]  /*1850*/  USEL UR5, UR5, 0x1, UP0 ;  /* 0x0000000105057887 */ /* 0x000fc80008000000 */
[----:B------:R-:W-:Y:S02]  /*1860*/  UISETP.EQ.XOR UP1, UPT, UR5, 0x6, UP1 ;  /* 0x000000060500788c */ /* 0x000fe40008f22a70 */
[----:B------:R-:W-:Y:S02]  /*1870*/  UISETP.NE.AND UP0, UPT, UR5, 0x6, UPT ;  /* 0x000000060500788c */ /* 0x000fe4000bf05270 */
[----:B------:R-:W-:Y:S02]  /*1880*/  USEL UR4, URZ, 0x1, !UP1 ;  /* 0x00000001ff047887 */ /* 0x000fe4000c800000 */
[----:B------:R-:W-:Y:S02]  /*1890*/  USEL UR5, UR5, URZ, UP0 ;  /* 0x000000ff05057287 */ /* 0x000fe40008000000 */
[----:B------:R-:W-:Y:S02]  /*18a0*/  ULOP3.LUT UR4, UR30, UR4, URZ, 0x3c, !UPT ;  /* 0x000000041e047292 */ /* 0x000fe4000f8e3cff */
[----:B------:R-:W-:-:S02]  /*18b0*/  ULEA UR5, UR5, UR23, 0x3 ;  /* 0x0000001705057291 */ /* 0x000fc4000f8e18ff */
[----:B------:R-:W-:-:S06]  /*18c0*/  USHF.L.U32 UR4, UR4, 0x1f, URZ ;  /* 0x0000001f04047899 */ /* 0x000fcc00080006ff */
[----:B------:R-:W-:-:S04]  /*18d0*/  MOV R0, UR4 ;  /* 0x0000000400007c02 */ /* 0x000fc80008000f00 */
[----:B------:R-:W4:Y:S02]  /*18e0*/  SYNCS.PHASECHK.TRANS64.TRYWAIT P0, [UR5+0x30], R0 ;  /* 0x00003000ff0075a7 */ /* 0x000f240008001105 */
[----:B----4-:R-:W-:Y:S05]  /*18f0*/  @!P0 BRA `(.L_x_21) ;  /* 0x0000003400c88947 */ /* 0x010fea0003800000 */
.L_x_67:
[----:B------:R-:W-:-:S13]  /*1900*/  ELECT P0, URZ, PT ;  /* 0x0000000000ff782f */ /* 0x000fda0003800000 */
[----:B----4-:R-:W-:-:S04]  /*1910*/  @P0 MOV R0, 0x8400 ;  /* 0x0000840000000802 */ /* 0x010fc80000000f00 */
[----:B------:R4:W-:Y:S03]  /*1920*/  @P0 SYNCS.ARRIVE.TRANS64 RZ, [UR5], R0 ;  /* 0x00000000ffff09a7 */ /* 0x0009e60008000005 */
.L_x_13:
[----:B------:R-:W-:-:S13]  /*1930*/  ISETP.NE.AND P0, PT, R64, 0x4, PT ;  /* 0x000000044000780c */ /* 0x000fda0003f05270 */
[----:B------:R-:W-:Y:S05]  /*1940*/  @P0 BRA `(.L_x_22) ;  /* 0x0000000800e40947 */ /* 0x000fea0003800000 */
[----:B------:R-:W5:Y:S08]  /*1950*/  S2UR UR12, SR_CgaCtaId ;  /* 0x00000000000c79c3 */ /* 0x000f700000008800 */
[----:B------:R-:W-:Y:S06]  /*1960*/  BAR.SYNC.DEFER_BLOCKING 0x3, 0xa0 ;  /* 0x00c2800000007b1d */ /* 0x000fec0000010000 */
[----:B------:R-:W-:-:S02]  /*1970*/  UMOV UR4, 0x400 ;  /* 0x0000040000047882 */ /* 0x000fc40000000000 */
[----:B-----5:R-:W-:-:S09]  /*1980*/  ULEA UR12, UR12, UR4, 0x18 ;  /* 0x000000040c0c7291 */ /* 0x020fd2000f8ec0ff */
[----:B----4-:R-:W4:Y:S01]  /*1990*/  LDS R0, [UR12+0xa8] ;  /* 0x0000a80cff007984 */ /* 0x010f220008000800 */
[----:B------:R-:W5:Y:S02]  /*19a0*/  SYNCS.PHASECHK.TRANS64.TRYWAIT P0, [UR12+0x80], RZ ;  /* 0x000080ffff0075a7 */ /* 0x000f64000800110c */
[----:B----45:R-:W-:Y:S05]  /*19b0*/  @!P0 BRA `(.L_x_23) ;  /* 0x0000003400b88947 */ /* 0x030fea0003800000 */
.L_x_69:
[----:B------:R-:W5:Y:S01]  /*19c0*/  LDS R3, [UR12+0x37c1c] ;  /* 0x037c1c0cff037984 */ /* 0x000f620008000800 */
[----:B----4-:R-:W-:Y:S01]  /*19d0*/  IMAD.MOV.U32 R2, RZ, RZ, 0x1 ;  /* 0x00000001ff027424 */ /* 0x010fe200078e00ff */
[----:B------:R-:W-:Y:S01]  /*19e0*/  R2UR UR32, R0 ;  /* 0x00000000002072ca */ /* 0x000fe200000e0000 */
[----:B------:R-:W-:Y:S01]  /*19f0*/  HFMA2 R0, -RZ, RZ, 0, 5.9604644775390625e-08 ;  /* 0x00000001ff007431 */ /* 0x000fe200000001ff */
[----:B------:R4:W-:Y:S06]  /*1a00*/  MEMBAR.ALL.CTA ;  /* 0x0000000000007992 */ /* 0x0009ec0000008000 */
[----:B----4-:R-:W4:Y:S01]  /*1a10*/  FENCE.VIEW.ASYNC.S ;  /* 0x00000000000073c6 */ /* 0x010f220000000000 */
[----:B------:R-:W-:Y:S01]  /*1a20*/  IMAD.MOV.U32 R6, RZ, RZ, 0x1 ;  /* 0x00000001ff067424 */ /* 0x000fe200078e00ff */
[----:B----4-:R4:W-:Y:S01]  /*1a30*/  SYNCS.ARRIVE.TRANS64.ART0 RZ, [UR12+0x90], R2 ;  /* 0x00009002ffff79a7 */ /* 0x0109e2000850000c */
[----:B-----5:R-:W-:-:S13]  /*1a40*/  ISETP.NE.AND P0, PT, R3, 0x1, PT ;  /* 0x000000010300780c */ /* 0x020fda0003f05270 */
[----:B----4-:R-:W-:Y:S05]  /*1a50*/  @P0 BRA `(.L_x_24) ;  /* 0x0000000800700947 */ /* 0x010fea0003800000 */
[----:B------:R-:W-:Y:S01]  /*1a60*/  UIADD3 UR10, UPT, UPT, UR32, 0x100, URZ ;  /* 0x00000100200a7890 */ /* 0x000fe2000fffe0ff */
[----:B------:R-:W-:Y:S01]  /*1a70*/  MOV R5, 0x1 ;  /* 0x0000000100057802 */ /* 0x000fe20000000f00 */
[----:B------:R-:W-:Y:S01]  /*1a80*/  UIADD3 UR8, UPT, UPT, UR32, 0x40000100, URZ ;  /* 0x4000010020087890 */ /* 0x000fe2000fffe0ff */
[----:B------:R-:W-:Y:S01]  /*1a90*/  MOV R4, RZ ;  /* 0x000000ff00047202 */ /* 0x000fe20000000f00 */
[----:B------:R-:W-:Y:S01]  /*1aa0*/  UIADD3 UR6, UPT, UPT, UR32, -0x7fffff00, URZ ;  /* 0x8000010020067890 */ /* 0x000fe2000fffe0ff */
[----:B------:R-:W-:Y:S01]  /*1ab0*/  MOV R6, 0x1 ;  /* 0x0000000100067802 */ /* 0x000fe20000000f00 */
[----:B------:R-:W-:Y:S02]  /*1ac0*/  UIADD3 UR4, UPT, UPT, UR32, -0x3fffff00, URZ ;  /* 0xc000010020047890 */ /* 0x000fe4000fffe0ff */
[----:B------:R-:W-:Y:S02]  /*1ad0*/  UIADD3 UR11, UPT, UPT, UR32, 0x110, URZ ;  /* 0x00000110200b7890 */ /* 0x000fe4000fffe0ff */
[----:B------:R-:W-:-:S02]  /*1ae0*/  UIADD3 UR9, UPT, UPT, UR32, 0x40000110, URZ ;  /* 0x4000011020097890 */ /* 0x000fc4000fffe0ff */
[----:B------:R-:W-:Y:S02]  /*1af0*/  UIADD3 UR7, UPT, UPT, UR32, -0x7ffffef0, URZ ;  /* 0x8000011020077890 */ /* 0x000fe4000fffe0ff */
[----:B------:R-:W-:Y:S02]  /*1b00*/  USHF.R.U32.HI UR18, URZ, 0x1, UR10 ;  /* 0x00000001ff127899 */ /* 0x000fe4000801160a */
[----:B------:R-:W-:Y:S02]  /*1b10*/  USHF.R.U32.HI UR17, URZ, 0x1, UR8 ;  /* 0x00000001ff117899 */ /* 0x000fe40008011608 */
[----:B------:R-:W-:Y:S01]  /*1b20*/  USHF.R.U32.HI UR16, URZ, 0x1, UR6 ;  /* 0x00000001ff107899 */ /* 0x000fe20008011606 */
[----:B------:R-:W-:Y:S01]  /*1b30*/  UMOV UR34, 0x8a02000 ;  /* 0x08a0200000227882 */ /* 0x000fe20000000000 */
[----:B------:R-:W-:Y:S02]  /*1b40*/  UIADD3 UR5, UPT, UPT, UR32, -0x3ffffef0, URZ ;  /* 0xc000011020057890 */ /* 0x000fe4000fffe0ff */
[----:B------:R-:W-:-:S02]  /*1b50*/  USHF.R.U32.HI UR13, URZ, 0x1, UR4 ;  /* 0x00000001ff0d7899 */ /* 0x000fc40008011604 */
[----:B------:R-:W-:Y:S02]  /*1b60*/  UIADD3 UR19, UPT, UPT, UR12, 0x37000, URZ ;  /* 0x000370000c137890 */ /* 0x000fe4000fffe0ff */
[----:B------:R-:W-:Y:S02]  /*1b70*/  UIADD3 UR20, UPT, UPT, UR12, 0x36400, URZ ;  /* 0x000364000c147890 */ /* 0x000fe4000fffe0ff */
[----:B------:R-:W-:Y:S02]  /*1b80*/  UIADD3 UR21, UPT, UPT, UR12, 0x6400, URZ ;  /* 0x000064000c157890 */ /* 0x000fe4000fffe0ff */
[----:B------:R-:W-:Y:S02]  /*1b90*/  UIADD3 UR22, UPT, UPT, UR12, 0x1e400, URZ ;  /* 0x0001e4000c167890 */ /* 0x000fe4000fffe0ff */
[----:B------:R-:W-:Y:S02]  /*1ba0*/  USEL UR23, URZ, 0x4000, UP6 ;  /* 0x00004000ff177887 */ /* 0x000fe4000b000000 */
[----:B------:R-:W-:-:S02]  /*1bb0*/  USHF.R.U32.HI UR46, URZ, 0x1a, UR11 ;  /* 0x0000001aff2e7899 */ /* 0x000fc4000801160b */
[----:B------:R-:W-:Y:S02]  /*1bc0*/  USHF.R.U32.HI UR40, URZ, 0x1a, UR9 ;  /* 0x0000001aff287899 */ /* 0x000fe40008011609 */
[----:B------:R-:W-:Y:S02]  /*1bd0*/  USHF.R.U32.HI UR36, URZ, 0x1a, UR7 ;  /* 0x0000001aff247899 */ /* 0x000fe40008011607 */
[----:B------:R-:W-:Y:S02]  /*1be0*/  USEL UR34, UR34, 0x8a00000, !UP5 ;  /* 0x08a0000022227887 */ /* 0x000fe4000e800000 */
[----:B------:R-:W-:Y:S02]  /*1bf0*/  ULOP3.LUT UR18, UR18, 0x60000000, URZ, 0xc0, !UPT ;  /* 0x6000000012127892 */ /* 0x000fe4000f8ec0ff */
[----:B------:R-:W-:Y:S02]  /*1c00*/  ULOP3.LUT UR17, UR17, 0x60000000, URZ, 0xc0, !UPT ;  /* 0x6000000011117892 */ /* 0x000fe4000f8ec0ff */
[----:B------:R-:W-:-:S02]  /*1c10*/  ULOP3.LUT UR16, UR16, 0x60000000, URZ, 0xc0, !UPT ;  /* 0x6000000010107892 */ /* 0x000fc4000f8ec0ff */
[----:B------:R-:W-:Y:S02]  /*1c20*/  USHF.R.U32.HI UR35, URZ, 0x1a, UR5 ;  /* 0x0000001aff237899 */ /* 0x000fe40008011605 */
[----:B------:R-:W-:Y:S02]  /*1c30*/  ULOP3.LUT UR13, UR13, 0x60000000, URZ, 0xc0, !UPT ;  /* 0x600000000d0d7892 */ /* 0x000fe4000f8ec0ff */
[----:B------:R-:W-:Y:S02]  /*1c40*/  USHF.R.U32.HI UR19, URZ, 0x4, UR19 ;  /* 0x00000004ff137899 */ /* 0x000fe40008011613 */
[----:B------:R-:W-:Y:S02]  /*1c50*/  USHF.R.U32.HI UR20, URZ, 0x4, UR20 ;  /* 0x00000004ff147899 */ /* 0x000fe40008011614 */
[----:B------:R-:W-:Y:S02]  /*1c60*/  USHF.R.U32.HI UR21, URZ, 0x4, UR21 ;  /* 0x00000004ff157899 */ /* 0x000fe40008011615 */
[----:B------:R-:W-:-:S02]  /*1c70*/  USHF.R.U32.HI UR22, URZ, 0x4, UR22 ;  /* 0x00000004ff167899 */ /* 0x000fc40008011616 */
[----:B------:R-:W-:Y:S02]  /*1c80*/  UIADD3 UR34, UPT, UPT, UR23, UR34, URZ ;  /* 0x0000002217227290 */ /* 0x000fe4000fffe0ff */
[----:B------:R-:W-:Y:S02]  /*1c90*/  ULOP3.LUT UR46, UR18, 0x30, UR46, 0xf8, !UPT ;  /* 0x00000030122e7892 */ /* 0x000fe4000f8ef82e */
[----:B------:R-:W-:Y:S02]  /*1ca0*/  ULOP3.LUT UR40, UR17, 0x30, UR40, 0xf8, !UPT ;  /* 0x0000003011287892 */ /* 0x000fe4000f8ef828 */
[----:B------:R-:W-:Y:S02]  /*1cb0*/  ULOP3.LUT UR36, UR16, 0x30, UR36, 0xf8, !UPT ;  /* 0x0000003010247892 */ /* 0x000fe4000f8ef824 */
[----:B------:R-:W-:Y:S02]  /*1cc0*/  ULOP3.LUT UR35, UR13, 0x30, UR35, 0xf8, !UPT ;  /* 0x000000300d237892 */ /* 0x000fe4000f8ef823 */
[----:B------:R-:W-:-:S02]  /*1cd0*/  ULOP3.LUT UR19, UR19, 0x3fc0, URZ, 0xc0, !UPT ;  /* 0x00003fc013137892 */ /* 0x000fc4000f8ec0ff */
[----:B------:R-:W-:Y:S02]  /*1ce0*/  ULOP3.LUT UR20, UR20, 0x3fc0, URZ, 0xc0, !UPT ;  /* 0x00003fc014147892 */ /* 0x000fe4000f8ec0ff */
[----:B------:R-:W-:Y:S02]  /*1cf0*/  ULOP3.LUT UR21, UR21, 0x3fc0, URZ, 0xc0, !UPT ;  /* 0x00003fc015157892 */ /* 0x000fe4000f8ec0ff */
[----:B------:R-:W-:Y:S02]  /*1d00*/  ULOP3.LUT UR22, UR22, 0x3fc0, URZ, 0xc0, !UPT ;  /* 0x00003fc016167892 */ /* 0x000fe4000f8ec0ff */
[----:B------:R-:W-:Y:S02]  /*1d10*/  ULOP3.LUT UR47, UR46, UR34, URZ, 0xfc, !UPT ;  /* 0x000000222e2f7292 */ /* 0x000fe4000f8efcff */
[----:B------:R-:W-:Y:S02]  /*1d20*/  ULOP3.LUT UR41, UR40, UR34, URZ, 0xfc, !UPT ;  /* 0x0000002228297292 */ /* 0x000fe4000f8efcff */
[----:B------:R-:W-:-:S02]  /*1d30*/  ULOP3.LUT UR37, UR36, UR34, URZ, 0xfc, !UPT ;  /* 0x0000002224257292 */ /* 0x000fc4000f8efcff */
[----:B------:R-:W-:Y:S02]  /*1d40*/  ULOP3.LUT UR35, UR35, UR34, URZ, 0xfc, !UPT ;  /* 0x0000002223237292 */ /* 0x000fe4000f8efcff */
[----:B------:R-:W-:Y:S02]  /*1d50*/  ULOP3.LUT UR19, UR19, 0x10000, URZ, 0xfc, !UPT ;  /* 0x0001000013137892 */ /* 0x000fe4000f8efcff */
[----:B------:R-:W-:Y:S02]  /*1d60*/  ULOP3.LUT UR20, UR20, 0x10000, URZ, 0xfc, !UPT ;  /* 0x0001000014147892 */ /* 0x000fe4000f8efcff */
[----:B------:R-:W-:Y:S02]  /*1d70*/  ULOP3.LUT UR21, UR21, 0x10000, URZ, 0xfc, !UPT ;  /* 0x0001000015157892 */ /* 0x000fe4000f8efcff */
[----:B------:R-:W-:Y:S01]  /*1d80*/  ULOP3.LUT UR22, UR22, 0x10000, URZ, 0xfc, !UPT ;  /* 0x0001000016167892 */ /* 0x000fe2000f8efcff */
[----:B------:R-:W-:Y:S01]  /*1d90*/  UMOV UR31, URZ ;  /* 0x000000ff001f7c82 */ /* 0x000fe20008000000 */
[----:B------:R-:W-:Y:S01]  /*1da0*/  UMOV UR30, URZ ;  /* 0x000000ff001e7c82 */ /* 0x000fe20008000000 */
[----:B------:R-:W-:Y:S01]  /*1db0*/  UMOV UR29, URZ ;  /* 0x000000ff001d7c82 */ /* 0x000fe20008000000 */
[----:B------:R-:W-:Y:S01]  /*1dc0*/  UMOV UR46, URZ ;  /* 0x000000ff002e7c82 */ /* 0x000fe20008000000 */
[----:B------:R-:W-:Y:S01]  /*1dd0*/  UMOV UR40, URZ ;  /* 0x000000ff00287c82 */ /* 0x000fe20008000000 */
[----:B------:R-:W-:Y:S01]  /*1de0*/  UMOV UR36, URZ ;  /* 0x000000ff00247c82 */ /* 0x000fe20008000000 */
[----:B------:R-:W-:-:S05]  /*1df0*/  UMOV UR34, URZ ;  /* 0x000000ff00227c82 */ /* 0x000fca0008000000 */
.L_x_31:
[----:B------:R-:W-:Y:S01]  /*1e00*/  USHF.L.U32 UR13, UR30, 0x1f, URZ ;  /* 0x0000001f1e0d7899 */ /* 0x000fe200080006ff */
[----:B------:R-:W-:Y:S01]  /*1e10*/  SHF.L.U32 R2, R6, 0x1f, RZ ;  /* 0x0000001f06027819 */ /* 0x000fe200000006ff */
[----:B------:R-:W-:Y:S02]  /*1e20*/  ULEA UR16, UR29, UR12, 0x3 ;  /* 0x0000000c1d107291 */ /* 0x000fe4000f8e18ff */
[----:B------:R-:W-:Y:S02]  /*1e30*/  ULEA UR18, UR31, UR12, 0x3 ;  /* 0x0000000c1f127291 */ /* 0x000fe4000f8e18ff */
[----:B------:R-:W-:Y:S01]  /*1e40*/  MOV R0, UR13 ;  /* 0x0000000d00007c02 */ /* 0x000fe20008000f00 */
[----:B------:R-:W-:Y:S02]  /*1e50*/  ULEA UR17, UR31, UR32, 0x7 ;  /* 0x000000201f117291 */ /* 0x000fe4000f8e38ff */
[----:B------:R-:W-:Y:S02]  /*1e60*/  UPLOP3.LUT UP2, UPT, UPT, UPT, UPT, 0x40, 0x4 ;  /* 0x000000000004789c */ /* 0x000fe40003f4e870 */
[----:B------:R4:W2:Y:S02]  /*1e70*/  SYNCS.PHASECHK.TRANS64.TRYWAIT P1, [UR16], R0 ;  /* 0x00000000ff0075a7 */ /* 0x0008a40008021110 */
[----:B------:R-:W5:Y:S02]  /*1e80*/  SYNCS.PHASECHK.TRANS64.TRYWAIT P0, [UR18+0x70], R2 ;  /* 0x00007002ff0075a7 */ /* 0x000f640008001112 */
[----:B--2-45:R-:W-:Y:S05]  /*1e90*/  @P0 BRA `(.L_x_25) ;  /* 0x0000000000080947 */ /* 0x034fea0003800000 */
[----:B------:R-:W2:Y:S02]  /*1ea0*/  SYNCS.PHASECHK.TRANS64.TRYWAIT P0, [UR18+0x70], R2 ;  /* 0x00007002ff0075a7 */ /* 0x000ea40008001112 */
[----:B--2---:R-:W-:Y:S05]  /*1eb0*/  @!P0 BRA `(.L_x_26) ;  /* 0x0000003000908947 */ /* 0x004fea0003800000 */
.L_x_25:
[----:B------:R-:W-:-:S05]  /*1ec0*/  UMOV UR27, URZ ;  /* 0x000000ff001b7c82 */ /* 0x000fca0008000000 */
.L_x_29:
[----:B------:R-:W-:Y:S02]  /*1ed0*/  USHF.L.U32 UR28, UR29, 0xa, URZ ;  /* 0x0000000a1d1c7899 */ /* 0x000fe400080006ff */
[----:B------:R-:W-:Y:S02]  /*1ee0*/  UIADD3 UR23, UPT, UPT, UR29, 0x1, URZ ;  /* 0x000000011d177890 */ /* 0x000fe4000fffe0ff */
[----:B------:R-:W-:Y:S02]  /*1ef0*/  UISETP.GT.U32.AND UP0, UPT, UR27, 0x1e, UPT ;  /* 0x0000001e1b00788c */ /* 0x000fe4000bf04070 */
[----:B----4-:R-:W-:Y:S02]  /*1f00*/  USHF.L.U32 UR52, UR29, 0x5, URZ ;  /* 0x000000051d347899 */ /* 0x010fe400080006ff */
[----:B------:R-:W-:Y:S02]  /*1f10*/  UIADD3 UR16, UPT, UPT, UR28, 0x6, URZ ;  /* 0x000000061c107890 */ /* 0x000fe4000fffe0ff */
[----:B------:R-:W-:Y:S01]  /*1f20*/  ULEA UR13, UR29, UR12, 0x3 ;  /* 0x0000000c1d0d7291 */ /* 0x000fe2000f8e18ff */
[----:B------:R-:W-:Y:S01]  /*1f30*/  PLOP3.LUT P0, PT, PT, PT, UP0, 0x80, 0x8 ;  /* 0x000000000008781c */ /* 0x000fe20003f0f008 */
[----:B------:R-:W-:Y:S02]  /*1f40*/  UISETP.NE.AND UP1, UPT, UR23, 0x6, UPT ;  /* 0x000000061700788c */ /* 0x000fe4000bf25270 */
[----:B------:R-:W-:Y:S02]  /*1f50*/  UIADD3 UR54, UPT, UPT, UR52, UR20, URZ ;  /* 0x0000001434367290 */ /* 0x000fe4000fffe0ff */
[----:B------:R-:W-:Y:S02]  /*1f60*/  UIADD3 UR50, UPT, UPT, UR28, UR22, URZ ;  /* 0x000000161c327290 */ /* 0x000fe4000fffe0ff */
[----:B------:R-:W-:Y:S02]  /*1f70*/  UIADD3 UR48, UPT, UPT, UR28, UR21, URZ ;  /* 0x000000151c307290 */ /* 0x000fe4000fffe0ff */
[----:B------:R-:W-:Y:S02]  /*1f80*/  UIADD3 UR44, UPT, UPT, UR22, 0x2, UR28 ;  /* 0x00000002162c7890 */ /* 0x000fe4000fffe01c */
[----:B------:R-:W-:Y:S02]  /*1f90*/  UIADD3 UR42, UPT, UPT, UR21, 0x2, UR28 ;  /* 0x00000002152a7890 */ /* 0x000fe4000fffe01c */
[----:B------:R-:W-:Y:S02]  /*1fa0*/  UIADD3 UR38, UPT, UPT, UR22, 0x4, UR28 ;  /* 0x0000000416267890 */ /* 0x000fe4000fffe01c */
[----:B------:R-:W-:Y:S02]  /*1fb0*/  UIADD3 UR26, UPT, UPT, UR16, UR22, URZ ;  /* 0x00000016101a7290 */ /* 0x000fe4000fffe0ff */
[----:B------:R-:W-:Y:S02]  /*1fc0*/  UIADD3 UR52, UPT, UPT, UR52, UR19, URZ ;  /* 0x0000001334347290 */ /* 0x000fe4000fffe0ff */
[----:B------:R-:W-:Y:S02]  /*1fd0*/  UIADD3 UR28, UPT, UPT, UR21, 0x4, UR28 ;  /* 0x00000004151c7890 */ /* 0x000fe4000fffe01c */
[----:B------:R-:W-:Y:S02]  /*1fe0*/  UIADD3 UR25, UPT, UPT, UR13, 0x30, URZ ;  /* 0x000000300d197890 */ /* 0x000fe4000fffe0ff */
[----:B------:R-:W-:Y:S02]  /*1ff0*/  USEL UR24, URZ, 0x1, UP1 ;  /* 0x00000001ff187887 */ /* 0x000fe40008800000 */
[----:B------:R-:W-:Y:S02]  /*2000*/  UIADD3 UR16, UPT, UPT, UR16, UR21, URZ ;  /* 0x0000001510107290 */ /* 0x000fe4000fffe0ff */
[----:B------:R-:W-:Y:S01]  /*2010*/  USEL UR29, UR23, URZ, UP1 ;  /* 0x000000ff171d7287 */ /* 0x000fe20008800000 */
[----:B------:R-:W-:Y:S01]  /*2020*/  UMOV UR55, 0x4008 ;  /* 0x0000400800377882 */ /* 0x000fe20000000000 */
[----:B------:R-:W-:Y:S01]  /*2030*/  UMOV UR53, 0x4008 ;  /* 0x0000400800357882 */ /* 0x000fe20000000000 */
[----:B------:R-:W-:Y:S01]  /*2040*/  UMOV UR51, 0x40004040 ;  /* 0x4000404000337882 */ /* 0x000fe20000000000 */
[----:B------:R-:W-:Y:S01]  /*2050*/  UMOV UR49, 0x40004040 ;  /* 0x4000404000317882 */ /* 0x000fe20000000000 */
[----:B------:R-:W-:Y:S01]  /*2060*/  UMOV UR45, 0x40004040 ;  /* 0x40004040002d7882 */ /* 0x000fe20000000000 */
[----:B------:R-:W-:Y:S01]  /*2070*/  UMOV UR43, 0x40004040 ;  /* 0x40004040002b7882 */ /* 0x000fe20000000000 */
[----:B------:R-:W-:Y:S01]  /*2080*/  UMOV UR39, 0x40004040 ;  /* 0x4000404000277882 */ /* 0x000fe20000000000 */
[----:B--2---:R-:W-:Y:S05]  /*2090*/  @P1 BRA `(.L_x_27) ;  /* 0x0000000000101947 */ /* 0x004fea0003800000 */
[----:B------:R-:W-:Y:S06]  /*20a0*/  USHF.L.U32 UR23, UR30, 0x1f, URZ ;  /* 0x0000001f1e177899 */ /* 0x000fec00080006ff */
[----:B--2---:R-:W-:Y:S04]  /*20b0*/  MOV R0, UR23 ;  /* 0x0000001700007c02 */ /* 0x004fe80008000f00 */
[----:B------:R-:W2:Y:S02]  /*20c0*/  SYNCS.PHASECHK.TRANS64.TRYWAIT P1, [UR13], R0 ;  /* 0x00000000ff0075a7 */ /* 0x000ea4000802110d */
[----:B--2---:R-:W-:Y:S05]  /*20d0*/  @!P1 BRA `(.L_x_28) ;  /* 0x0000003000249947 */ /* 0x004fea0003800000 */
.L_x_27:
[----:B------:R-:W-:Y:S01]  /*20e0*/  ULOP3.LUT UR30, UR30, UR24, URZ, 0x3c, !UPT ;  /* 0x000000181e1e7292 */ /* 0x000fe2000f8e3cff */
[----:B------:R-:W-:Y:S01]  /*20f0*/  PLOP3.LUT P1, PT, PT, PT, PT, 0x80, 0x8 ;  /* 0x000000000008781c */ /* 0x000fe20003f2f070 */
[----:B------:R-:W-:Y:S01]  /*2100*/  UIADD3 UR27, UPT, UPT, UR27, 0x1, URZ ;  /* 0x000000011b1b7890 */ /* 0x000fe2000fffe0ff */
[----:B------:R4:W-:Y:S01]  /*2110*/  UTCCP.T.S.4x32dp128bit tmem[UR32+0x100], gdesc[UR54] ;  /* 0x00010036200079e7 */ /* 0x0009e20009100000 */
[----:B------:R-:W-:Y:S01]  /*2120*/  UMOV UR60, UR16 ;  /* 0x00000010003c7c82 */ /* 0x000fe20008000000 */
[----:B------:R-:W-:Y:S01]  /*2130*/  @!UP0 USHF.L.U32 UR13, UR30, 0x1f, URZ ;  /* 0x0000001f1e0d8899 */ /* 0x000fe200080006ff */
[----:B------:R4:W-:Y:S01]  /*2140*/  UTCCP.T.S.4x32dp128bit tmem[UR32+0x110], gdesc[UR52] ;  /* 0x00011034200079e7 */ /* 0x0009e20009100000 */
[----:B------:R-:W-:Y:S01]  /*2150*/  @!UP0 ULEA UR16, UR29, UR12, 0x3 ;  /* 0x0000000c1d108291 */ /* 0x000fe2000f8e18ff */
[----:B------:R4:W-:Y:S01]  /*2160*/  UTCQMMA gdesc[UR48], gdesc[UR50], tmem[UR17], tmem[UR46], idesc[UR47], tmem[UR10], UP2 ;  /* 0x000a2e3230007dea */ /* 0x0009e20009000311 */
[----:B------:R-:W-:Y:S01]  /*2170*/  UMOV UR56, UR28 ;  /* 0x0000001c00387c82 */ /* 0x000fe20008000000 */
[----:B------:R-:W-:Y:S01]  /*2180*/  UMOV UR57, 0x40004040 ;  /* 0x4000404000397882 */ /* 0x000fe20000000000 */
[----:B--2---:R-:W-:Y:S01]  /*2190*/  MOV R0, UR13 ;  /* 0x0000000d00007c02 */ /* 0x004fe20008000f00 */
[----:B------:R4:W-:Y:S01]  /*21a0*/  UTCQMMA gdesc[UR42], gdesc[UR44], tmem[UR17], tmem[UR40], idesc[UR41], tmem[UR8], UPT ;  /* 0x0008282c2a007dea */ /* 0x0009e2000b800311 */
[----:B------:R-:W-:Y:S01]  /*21b0*/  UMOV UR58, UR26 ;  /* 0x0000001a003a7c82 */ /* 0x000fe20008000000 */
[----:B------:R-:W-:Y:S01]  /*21c0*/  UMOV UR59, 0x40004040 ;  /* 0x40004040003b7882 */ /* 0x000fe20000000000 */
[----:B------:R-:W-:Y:S01]  /*21d0*/  UMOV UR61, 0x40004040 ;  /* 0x40004040003d7882 */ /* 0x000fe20000000000 */
[----:B------:R4:W-:Y:S01]  /*21e0*/  UTCQMMA gdesc[UR56], gdesc[UR38], tmem[UR17], tmem[UR36], idesc[UR37], tmem[UR6], UPT ;  /* 0x0006242638007dea */ /* 0x0009e2000b800311 */
[----:B------:R4:W-:Y:S01]  /*21f0*/  UTCQMMA gdesc[UR60], gdesc[UR58], tmem[UR17], tmem[UR34], idesc[UR35], tmem[UR4], UPT ;  /* 0x0004223a3c007dea */ /* 0x0009e2000b800311 */
[----:B------:R4:W-:Y:S01]  /*2200*/  UTCBAR [UR25], URZ ;  /* 0x000000ff190073e9 */ /* 0x0009e200080000ff */
[----:B------:R4:W2:Y:S01]  /*2210*/  @!P0 SYNCS.PHASECHK.TRANS64.TRYWAIT P1, [UR16], R0 ;  /* 0x00000000ff0085a7 */ /* 0x0008a20008021110 */
[----:B------:R-:W-:Y:S02]  /*2220*/  UISETP.NE.AND UP0, UPT, UR27, 0x20, UPT ;  /* 0x000000201b00788c */ /* 0x000fe4000bf05270 */
[----:B------:R-:W-:Y:S07]  /*2230*/  UPLOP3.LUT UP2, UPT, UPT, UPT, UPT, 0x80, 0x8 ;  /* 0x000000000008789c */ /* 0x000fee0003f4f070 */
[----:B------:R-:W-:Y:S05]  /*2240*/  BRA.U UP0, `(.L_x_29) ;  /* 0xfffffffd00207547 */ /* 0x000fea000b83ffff */
[----:B------:R-:W-:Y:S01]  /*2250*/  UIADD3 UR31, UPT, UPT, UR31, 0x1, URZ ;  /* 0x000000011f1f7890 */ /* 0x000fe2000fffe0ff */
[----:B----4-:R-:W-:Y:S01]  /*2260*/  LEA R0, R5, UR12, 0x3 ;  /* 0x0000000c05007c11 */ /* 0x010fe2000f8e18ff */
[----:B------:R-:W-:Y:S01]  /*2270*/  UIADD3 UR18, UPT, UPT, UR18, 0x60, URZ ;  /* 0x0000006012127890 */ /* 0x000fe2000fffe0ff */
[----:B------:R-:W-:Y:S01]  /*2280*/  IMAD.U32 R3, R4, -0x80000000, RZ ;  /* 0x8000000004037824 */ /* 0x000fe200078e00ff */
[----:B------:R-:W-:-:S04]  /*2290*/  UISETP.NE.AND UP0, UPT, UR31, 0x2, UPT ;  /* 0x000000021f00788c */ /* 0x000fc8000bf05270 */
[----:B------:R-:W-:Y:S02]  /*22a0*/  USEL UR13, URZ, 0x1, UP0 ;  /* 0x00000001ff0d7887 */ /* 0x000fe40008000000 */
[----:B------:R-:W-:Y:S01]  /*22b0*/  USEL UR31, UR31, URZ, UP0 ;  /* 0x000000ff1f1f7287 */ /* 0x000fe20008000000 */
[----:B------:R4:W-:Y:S03]  /*22c0*/  UTCBAR [UR18], URZ ;  /* 0x000000ff120073e9 */ /* 0x0009e600080000ff */
[----:B------:R-:W-:Y:S01]  /*22d0*/  ULEA UR16, UR31, UR12, 0x3 ;  /* 0x0000000c1f107291 */ /* 0x000fe2000f8e18ff */
[----:B------:R-:W-:-:S05]  /*22e0*/  LOP3.LUT R6, R6, UR13, RZ, 0x3c, !PT ;  /* 0x0000000d06067c12 */ /* 0x000fca000f8e3cff */
[----:B------:R-:W-:-:S04]  /*22f0*/  IMAD.U32 R2, R6, -0x80000000, RZ ;  /* 0x8000000006027824 */ /* 0x000fc800078e00ff */
[----:B------:R4:W-:Y:S01]  /*2300*/  SYNCS.PHASECHK.TRANS64.TRYWAIT PT, [UR16+0x70], R2 ;  /* 0x00007002ff0075a7 */ /* 0x0009e200080e1110 */
[----:B------:R-:W5:Y:S02]  /*2310*/  SYNCS.PHASECHK.TRANS64.TRYWAIT P0, [R0+URZ+0x80], R3 ;  /* 0x00008003000075a7 */ /* 0x000f6400080011ff */
[----:B----45:R-:W-:Y:S05]  /*2320*/  @!P0 BRA `(.L_x_30) ;  /* 0x0000002c00b08947 */ /* 0x030fea0003800000 */
.L_x_73:
[C---:B------:R-:W-:Y:S01]  /*2330*/  LEA R2, R5.reuse, UR12, 0x4 ;  /* 0x0000000c05027c11 */ /* 0x040fe2000f8e20ff */
[----:B------:R-:W-:Y:S02]  /*2340*/  VIADD R5, R5, 0x1 ;  /* 0x0000000105057836 */ /* 0x000fe40000000000 */
[----:B----4-:R-:W-:-:S03]  /*2350*/  IMAD.MOV.U32 R3, RZ, RZ, 0x1 ;  /* 0x00000001ff037424 */ /* 0x010fc600078e00ff */
[----:B------:R-:W4:Y:S01]  /*2360*/  LDS R2, [R2+0x37c1c] ;  /* 0x037c1c0002027984 */ /* 0x000f220000000800 */
[C---:B--2---:R-:W-:Y:S01]  /*2370*/  ISETP.NE.AND P1, PT, R5.reuse, 0x2, PT ;  /* 0x000000020500780c */ /* 0x044fe20003f25270 */
[----:B------:R2:W-:Y:S06]  /*2380*/  MEMBAR.ALL.CTA ;  /* 0x0000000000007992 */ /* 0x0005ec0000008000 */
[----:B--2---:R-:W2:Y:S01]  /*2390*/  FENCE.VIEW.ASYNC.S ;  /* 0x00000000000073c6 */ /* 0x004ea20000000000 */
[----:B------:R-:W-:Y:S01]  /*23a0*/  SEL R5, R5, RZ, P1 ;  /* 0x000000ff05057207 */ /* 0x000fe20000800000 */
[----:B--2---:R2:W-:Y:S01]  /*23b0*/  SYNCS.ARRIVE.TRANS64.ART0 RZ, [R0+URZ+0x90], R3 ;  /* 0x0000900300ff79a7 */ /* 0x0045e200085000ff */
[----:B----4-:R-:W-:-:S02]  /*23c0*/  ISETP.NE.AND P0, PT, R2, 0x1, PT ;  /* 0x000000010200780c */ /* 0x010fc40003f05270 */
[----:B--2---:R-:W-:-:S04]  /*23d0*/  SEL R3, RZ, 0x1, P1 ;  /* 0x00000001ff037807 */ /* 0x004fc80000800000 */
[----:B------:R-:W-:-:S07]  /*23e0*/  LOP3.LUT R4, R4, R3, RZ, 0x3c, !PT ;  /* 0x0000000304047212 */ /* 0x000fce00078e3cff */
[----:B------:R-:W-:Y:S05]  /*23f0*/  @!P0 BRA `(.L_x_31) ;  /* 0xfffffff800808947 */ /* 0x000fea000383ffff */
[----:B------:R-:W-:-:S06]  /*2400*/  UIADD3 UR31, UPT, UPT, UR31, 0x1, URZ ;  /* 0x000000011f1f7890 */ /* 0x000fcc000fffe0ff */
[----:B------:R-:W-:Y:S02]  /*2410*/  MOV R0, UR31 ;  /* 0x0000001f00007c02 */ /* 0x000fe40008000f00 */
.L_x_24:
[----:B------:R-:W4:Y:S02]  /*2420*/  S2UR UR4, SR_CgaCtaId ;  /* 0x00000000000479c3 */ /* 0x000f240000008800 */
[----:B----4-:R-:W-:-:S04]  /*2430*/  ULOP3.LUT UR4, UR4, 0x1, URZ, 0xc0, !UPT ;  /* 0x0000000104047892 */ /* 0x010fc8000f8ec0ff */
[----:B------:R-:W-:-:S09]  /*2440*/  UISETP.NE.U32.AND UP0, UPT, UR4, 0x1, UPT ;  /* 0x000000010400788c */ /* 0x000fd2000bf05070 */
[----:B------:R-:W-:Y:S05]  /*2450*/  BRA.U !UP0, `(.L_x_22) ;  /* 0x0000000108207547 */ /* 0x000fea000b800000 */
[----:B------:R-:W-:-:S04]  /*2460*/  ISETP.NE.AND P0, PT, R0, 0x2, PT ;  /* 0x000000020000780c */ /* 0x000fc80003f05270 */
[----:B------:R-:W-:Y:S02]  /*2470*/  SEL R3, RZ, 0x1, P0 ;  /* 0x00000001ff037807 */ /* 0x000fe40000000000 */
[----:B------:R-:W-:Y:S02]  /*2480*/  SEL R0, R0, RZ, P0 ;  /* 0x000000ff00007207 */ /* 0x000fe40000000000 */
[----:B------:R-:W-:Y:S02]  /*2490*/  LOP3.LUT R3, R6, R3, RZ, 0x3c, !PT ;  /* 0x0000000306037212 */ /* 0x000fe400078e3cff */
[----:B------:R-:W-:-:S03]  /*24a0*/  LEA R0, R0, UR12, 0x3 ;  /* 0x0000000c00007c11 */ /* 0x000fc6000f8e18ff */
[----:B------:R-:W-:-:S04]  /*24b0*/  IMAD.U32 R2, R3, -0x80000000, RZ ;  /* 0x8000000003027824 */ /* 0x000fc800078e00ff */
[----:B------:R-:W4:Y:S02]  /*24c0*/  SYNCS.PHASECHK.TRANS64.TRYWAIT P0, [R0+URZ+0x70], R2 ;  /* 0x00007002000075a7 */ /* 0x000f2400080011ff */
[----:B----4-:R-:W-:Y:S05]  /*24d0*/  @!P0 BRA `(.L_x_32) ;  /* 0x0000002c005c8947 */ /* 0x010fea0003800000 */
.L_x_22:
[----:B------:R-:W-:-:S13]  /*24e0*/  ISETP.GT.AND P0, PT, R64, 0x3, PT ;  /* 0x000000034000780c */ /* 0x000fda0003f04270 */
[----:B-1----:R-:W-:Y:S05]  /*24f0*/  @P0 EXIT ;  /* 0x000000000000094d */ /* 0x002fea0003800000 */
[----:B------:R-:W-:Y:S05]  /*2500*/  BRA.U !UP4, `(.L_x_33) ;  /* 0x000000010cb87547 */ /* 0x000fea000b800000 */
[----:B------:R-:W1:Y:S01]  /*2510*/  S2UR UR6, SR_CgaCtaId ;  /* 0x00000000000679c3 */ /* 0x000e620000008800 */
[----:B------:R-:W-:Y:S01]  /*2520*/  NOP ;  /* 0x0000000000007918 */ /* 0x000fe20000000000 */
[----:B------:R-:W-:Y:S01]  /*2530*/  UMOV UR4, 0x40 ;  /* 0x0000004000047882 */ /* 0x000fe20000000000 */
[----:B------:R-:W-:Y:S01]  /*2540*/  UMOV UR5, 0x400 ;  /* 0x0000040000057882 */ /* 0x000fe20000000000 */
[----:B-1----:R-:W-:Y:S02]  /*2550*/  ULEA UR4, UR6, UR4, 0x18 ;  /* 0x0000000406047291 */ /* 0x002fe4000f8ec0ff */
[----:B------:R-:W-:-:S07]  /*2560*/  ULEA UR5, UR6, UR5, 0x18 ;  /* 0x0000000506057291 */ /* 0x000fce000f8ec0ff */
[----:B----4-:R-:W1:Y:S02]  /*2570*/  LDS.U8 R0, [UR4] ;  /* 0x00000004ff007984 */ /* 0x010e640008000000 */
[----:B-1----:R-:W-:-:S13]  /*2580*/  ISETP.NE.AND P0, PT, R0, RZ, PT ;  /* 0x000000ff0000720c */ /* 0x002fda0003f05270 */
[----:B------:R-:W-:Y:S05]  /*2590*/  @P0 BRA `(.L_x_34) ;  /* 0x00000000007c0947 */ /* 0x000fea0003800000 */
[----:B------:R-:W-:-:S13]  /*25a0*/  ELECT P0, URZ, PT ;  /* 0x0000000000ff782f */ /* 0x000fda0003800000 */
[----:B------:R-:W-:Y:S05]  /*25b0*/  @!P0 BRA `(.L_x_35) ;  /* 0x0000000000848947 */ /* 0x000fea0003800000 */
[----:B------:R-:W-:Y:S01]  /*25c0*/  UMOV UR4, 0x10 ;  /* 0x0000001000047882 */ /* 0x000fe20000000000 */
[----:B------:R-:W-:-:S04]  /*25d0*/  IMAD.MOV.U32 R2, RZ, RZ, 0xffff ;  /* 0x0000ffffff027424 */ /* 0x000fc800078e00ff */
[----:B------:R-:W-:Y:S04]  /*25e0*/  DEPBAR.LE SB1, 0x36 ;  /* 0x00009d800000791a */ /* 0x000fe80000000000 */
[----:B------:R-:W1:Y:S02]  /*25f0*/  UTCATOMSWS.FIND_AND_SET.ALIGN UP0, UR4, UR4 ;  /* 0x00000004000475e3 */ /* 0x000e640008000800 */
[----:B-1----:R-:W-:Y:S01]  /*2600*/  PLOP3.LUT P0, PT, PT, PT, UP0, 0x80, 0x8 ;  /* 0x000000000008781c */ /* 0x002fe20003f0f008 */
[----:B------:R-:W-:-:S03]  /*2610*/  IMAD.U32 R5, RZ, RZ, UR4 ;  /* 0x00000004ff057e24 */ /* 0x000fc6000f8e00ff */
[----:B------:R-:W-:-:S04]  /*2620*/  SEL R0, RZ, 0xffffffff, !P0 ;  /* 0xffffffffff007807 */ /* 0x000fc80004000000 */
[----:B------:R-:W-:Y:S01]  /*2630*/  ISETP.NE.AND P0, PT, R0, RZ, PT ;  /* 0x000000ff0000720c */ /* 0x000fe20003f05270 */
[----:B------:R-:W-:-:S12]  /*2640*/  IMAD.MOV.U32 R0, RZ, RZ, 0x1 ;  /* 0x00000001ff007424 */ /* 0x000fd800078e00ff */
[----:B------:R-:W-:Y:S05]  /*2650*/  @P0 BRA `(.L_x_36) ;  /* 0x0000000000240947 */ /* 0x000fea0003800000 */
.L_x_37:
[----:B------:R-:W-:Y:S05]  /*2660*/  NANOSLEEP 0x64 ;  /* 0x000000640000795d */ /* 0x000fea0003800000 */
[----:B------:R-:W-:-:S05]  /*2670*/  UMOV UR4, 0x10 ;  /* 0x0000001000047882 */ /* 0x000fca0000000000 */
[----:B------:R-:W-:Y:S04]  /*2680*/  DEPBAR.LE SB1, 0x36 ;  /* 0x00009d800000791a */ /* 0x000fe80000000000 */
[----:B------:R-:W1:Y:S02]  /*2690*/  UTCATOMSWS.FIND_AND_SET.ALIGN UP0, UR4, UR4 ;  /* 0x00000004000475e3 */ /* 0x000e640008000800 */
[----:B-1----:R-:W-:Y:S01]  /*26a0*/  PLOP3.LUT P0, PT, PT, PT, UP0, 0x80, 0x8 ;  /* 0x000000000008781c */ /* 0x002fe20003f0f008 */
[----:B------:R-:W-:-:S03]  /*26b0*/  IMAD.U32 R5, RZ, RZ, UR4 ;  /* 0x00000004ff057e24 */ /* 0x000fc6000f8e00ff */
[----:B------:R-:W-:-:S04]  /*26c0*/  SEL R3, RZ, 0xffffffff, !P0 ;  /* 0xffffffffff037807 */ /* 0x000fc80004000000 */
[----:B------:R-:W-:-:S13]  /*26d0*/  ISETP.NE.AND P0, PT, R3, RZ, PT ;  /* 0x000000ff0300720c */ /* 0x000fda0003f05270 */
[----:B------:R-:W-:Y:S05]  /*26e0*/  @!P0 BRA `(.L_x_37) ;  /* 0xfffffffc00dc8947 */ /* 0x000fea000383ffff */
.L_x_36:
[C---:B------:R-:W-:Y:S01]  /*26f0*/  VIADD R3, R5.reuse, 0x10 ;  /* 0x0000001005037836 */ /* 0x040fe20000000000 */
[----:B------:R-:W-:Y:S01]  /*2700*/  UMOV UR4, 0x50 ;  /* 0x0000005000047882 */ /* 0x000fe20000000000 */
[----:B------:R-:W-:Y:S01]  /*2710*/  SHF.L.U32 R2, R2, R5, RZ ;  /* 0x0000000502027219 */ /* 0x000fe200000006ff */
[----:B------:R-:W-:Y:S01]  /*2720*/  ULEA UR4, UR6, UR4, 0x18 ;  /* 0x0000000406047291 */ /* 0x000fe2000f8ec0ff */
[----:B------:R-:W-:Y:S01]  /*2730*/  IMAD.SHL.U32 R5, R5, 0x20, RZ ;  /* 0x0000002005057824 */ /* 0x000fe200078e00ff */
[----:B------:R-:W-:-:S04]  /*2740*/  SHF.L.U32 R3, R0, R3, RZ ;  /* 0x0000000300037219 */ /* 0x000fc800000006ff */
[----:B------:R-:W-:-:S05]  /*2750*/  LOP3.LUT R2, R3, R2, RZ, 0xfc, !PT ;  /* 0x0000000203027212 */ /* 0x000fca00078efcff */
[----:B------:R1:W-:Y:S04]  /*2760*/  ATOMS.OR RZ, [UR4], R2 ;  /* 0x00000002ffff798c */ /* 0x0003e8000b000004 */
[----:B------:R1:W-:Y:S01]  /*2770*/  STS [UR5+0xa8], R5 ;  /* 0x0000a805ff007988 */ /* 0x0003e20008000805 */
[----:B------:R-:W-:Y:S05]  /*2780*/  BRA `(.L_x_35) ;  /* 0x0000000000107947 */ /* 0x000fea0003800000 */
.L_x_34:
[----:B------:R-:W-:Y:S02]  /*2790*/  MOV R0, 0xffffffff ;  /* 0xffffffff00007802 */ /* 0x000fe40000000f00 */
[----:B------:R-:W-:-:S03]  /*27a0*/  MOV R2, 0x27d0 ;  /* 0x000027d000027802 */ /* 0x000fc60000000f00 */
[----:B------:R1:W-:Y:S04]  /*27b0*/  STS [UR5+0xa8], R0 ;  /* 0x0000a800ff007988 */ /* 0x0003e80008000805 */
[----:B-123--:R-:W-:Y:S05]  /*27c0*/  CALL.REL.NOINC `($__internal_1_$__cuda_sm10x_tcgen05_guardrail_trap_phase_invalid_during_alloc) ;  /* 0x0000002c000c7944 */ /* 0x00efea0003c00000 */
.L_x_35:
[----:B------:R-:W-:Y:S05]  /*27d0*/  WARPSYNC.ALL ;  /* 0x0000000000007948 */ /* 0x000fea0003800000 */
[----:B------:R-:W-:Y:S01]  /*27e0*/  NOP ;  /* 0x0000000000007918 */ /* 0x000fe20000000000 */
.L_x_33:
[----:B------:R-:W5:Y:S08]  /*27f0*/  S2UR UR4, SR_CgaCtaId ;  /* 0x00000000000479c3 */ /* 0x000f700000008800 */
[----:B------:R-:W-:Y:S06]  /*2800*/  BAR.SYNC.DEFER_BLOCKING 0x3, 0xa0 ;  /* 0x00c2800000007b1d */ /* 0x000fec0000010000 */
[----:B------:R-:W-:-:S02]  /*2810*/  UMOV UR5, 0x400 ;  /* 0x0000040000057882 */ /* 0x000fc40000000000 */
[----:B-----5:R-:W-:-:S06]  /*2820*/  ULEA UR4, UR4, UR5, 0x18 ;  /* 0x0000000504047291 */ /* 0x020fcc000f8ec0ff */
[----:B----4-:R-:W-:-:S05]  /*2830*/  MOV R3, UR4 ;  /* 0x0000000400037c02 */ /* 0x010fca0008000f00 */
[----:B------:R4:W1:Y:S01]  /*2840*/  LDS R63, [R3+0xa8] ;  /* 0x0000a800033f7984 */ /* 0x0008620000000800 */
[----:B------:R-:W5:Y:S02]  /*2850*/  SYNCS.PHASECHK.TRANS64.TRYWAIT P0, [R3+URZ+0x80], RZ ;  /* 0x000080ff030075a7 */ /* 0x000f6400080011ff */
[----:B-1--45:R-:W-:Y:S05]  /*2860*/  @!P0 BRA `(.L_x_38) ;  /* 0x0000002800908947 */ /* 0x032fea0003800000 */
.L_x_75:
[----:B------:R-:W4:Y:S01]  /*2870*/  LDS.128 R52, [R3+0x37c10] ;  /* 0x037c100003347984 */ /* 0x000f220000000c00 */
[----:B------:R-:W-:Y:S01]  /*2880*/  HFMA2 R0, -RZ, RZ, 0, 5.9604644775390625e-08 ;  /* 0x00000001ff007431 */ /* 0x000fe200000001ff */
[----:B------:R5:W-:Y:S06]  /*2890*/  MEMBAR.ALL.CTA ;  /* 0x0000000000007992 */ /* 0x000bec0000008000 */
[----:B-----5:R-:W5:Y:S02]  /*28a0*/  FENCE.VIEW.ASYNC.S ;  /* 0x00000000000073c6 */ /* 0x020f640000000000 */
[----:B-----5:R1:W-:Y:S01]  /*28b0*/  SYNCS.ARRIVE.TRANS64.ART0 RZ, [R3+URZ+0x90], R0 ;  /* 0x0000900003ff79a7 */ /* 0x0203e200085000ff */
[----:B----4-:R-:W-:-:S13]  /*28c0*/  ISETP.NE.AND P0, PT, R55, 0x1, PT ;  /* 0x000000013700780c */ /* 0x010fda0003f05270 */
[----:B-1----:R-:W-:Y:S05]  /*28d0*/  @P0 BRA `(.L_x_39) ;  /* 0x0000002000680947 */ /* 0x002fea0003800000 */
[----:B------:R-:W1:Y:S01]  /*28e0*/  S2UR UR8, SR_CgaCtaId ;  /* 0x00000000000879c3 */ /* 0x000e620000008800 */
[----:B------:R-:W4:Y:S01]  /*28f0*/  S2R R56, SR_LANEID ;  /* 0x0000000000387919 */ /* 0x000f220000000000 */
[----:B------:R-:W-:Y:S01]  /*2900*/  LEA R61, R64, R3, 0x2 ;  /* 0x00000003403d7211 */ /* 0x000fe200078e10ff */
[----:B------:R-:W-:Y:S01]  /*2910*/  IMAD.MOV.U32 R59, RZ, RZ, RZ ;  /* 0x000000ffff3b7224 */ /* 0x000fe200078e00ff */
[----:B------:R-:W-:Y:S01]  /*2920*/  MOV R62, 0x1 ;  /* 0x00000001003e7802 */ /* 0x000fe20000000f00 */
[----:B------:R-:W-:Y:S01]  /*2930*/  IMAD.MOV.U32 R60, RZ, RZ, RZ ;  /* 0x000000ffff3c7224 */ /* 0x000fe200078e00ff */
[----:B------:R-:W-:Y:S01]  /*2940*/  MOV R57, RZ ;  /* 0x000000ff00397202 */ /* 0x000fe20000000f00 */
[----:B------:R-:W-:Y:S01]  /*2950*/  UMOV UR9, 0x400 ;  /* 0x0000040000097882 */ /* 0x000fe20000000000 */
[----:B------:R-:W2:Y:S01]  /*2960*/  LDCU.64 UR10, c[0x0][0x348] ;  /* 0x00006900ff0a77ac */ /* 0x000ea20008000a00 */
[----:B-1----:R-:W-:-:S12]  /*2970*/  ULEA UR7, UR8, UR9, 0x18 ;  /* 0x0000000908077291 */ /* 0x002fd8000f8ec0ff */
.L_x_50:
[----:B-12-4-:R-:W1:Y:S01]  /*2980*/  LDC.64 R8, c[0x0][0x750] ;  /* 0x0001d400ff087b82 */ /* 0x016e620000000a00 */
[----:B------:R-:W-:-:S04]  /*2990*/  IMAD.SHL.U32 R65, R52, 0x80, RZ ;  /* 0x0000008034417824 */ /* 0x000fc800078e00ff */
[----:B------:R-:W-:-:S03]  /*29a0*/  IMAD.IADD R7, R65, 0x1, R58 ;  /* 0x0000000141077824 */ /* 0x000fc600078e023a */
[----:B------:R-:W2:Y:S01]  /*29b0*/  LDC.64 R4, c[0x0][0x758] ;  /* 0x0001d600ff047b82 */ /* 0x000ea20000000a00 */
[----:B------:R-:W-:Y:S02]  /*29c0*/  IMAD R52, R60, 0x8, R3 ;  /* 0x000000083c347824 */ /* 0x000fe400078e0203 */
[----:B-1----:R-:W-:-:S06]  /*29d0*/  IMAD.WIDE R66, R54, 0x4, R8 ;  /* 0x0000000436427825 */ /* 0x002fcc00078e0208 */
[----:B------:R1:W5:Y:S01]  /*29e0*/  LDG.E R66, desc[UR14][R66.64] ;  /* 0x0000000e42427981 */ /* 0x000362000c1e1900 */
[----:B--2---:R-:W-:-:S04]  /*29f0*/  IMAD.WIDE R10, R7, 0x4, R4 ;  /* 0x00000004070a7825 */ /* 0x004fc800078e0204 */
[----:B------:R-:W-:Y:S01]  /*2a00*/  IMAD.U32 R5, R57, -0x80000000, RZ ;  /* 0x8000000039057824 */ /* 0x000fe200078e00ff */
[----:B------:R2:W5:Y:S03]  /*2a10*/  LDG.E R55, desc[UR14][R10.64] ;  /* 0x0000000e0a377981 */ /* 0x000566000c1e1900 */
[----:B------:R-:W4:Y:S01]  /*2a20*/  SYNCS.PHASECHK.TRANS64.TRYWAIT P1, [R52+URZ+0x60], R5 ;  /* 0x00006005340075a7 */ /* 0x000f2200080211ff */
[----:B------:R-:W-:Y:S01]  /*2a30*/  IMAD.SHL.U32 R7, R58, 0x80, RZ ;  /* 0x000000803a077824 */ /* 0x000fe200078e00ff */
[----:B------:R-:W-:-:S04]  /*2a40*/  SHF.R.U32.HI R2, RZ, 0x5, R58 ;  /* 0x00000005ff027819 */ /* 0x000fc8000001163a */
[----:B------:R-:W-:-:S05]  /*2a50*/  LOP3.LUT R7, R7, 0xf80, RZ, 0xc0, !PT ;  /* 0x00000f8007077812 */ /* 0x000fca00078ec0ff */
[----:B------:R-:W-:-:S04]  /*2a60*/  IMAD R4, R2, 0x1000, R7 ;  /* 0x0000100002047824 */ /* 0x000fc800078e0207 */
[----:B------:R-:W-:-:S04]  /*2a70*/  IMAD.IADD R4, R3, 0x1, R4 ;  /* 0x0000000103047824 */ /* 0x000fc800078e0204 */
[C---:B------:R-:W-:Y:S02]  /*2a80*/  VIADD R9, R4.reuse, 0x430 ;  /* 0x0000043004097836 */ /* 0x040fe40000000000 */
[C---:B------:R-:W-:Y:S02]  /*2a90*/  VIADD R7, R4.reuse, 0x410 ;  /* 0x0000041004077836 */ /* 0x040fe40000000000 */
[C---:B------:R-:W-:Y:S01]  /*2aa0*/  VIADD R6, R4.reuse, 0x400 ;  /* 0x0000040004067836 */ /* 0x040fe20000000000 */
[----:B------:R-:W-:Y:S02]  /*2ab0*/  SHF.R.U32.HI R74, RZ, 0x3, R9 ;  /* 0x00000003ff4a7819 */ /* 0x000fe40000011609 */
[----:B------:R-:W-:Y:S02]  /*2ac0*/  SHF.R.U32.HI R72, RZ, 0x3, R7 ;  /* 0x00000003ff487819 */ /* 0x000fe40000011607 */
[----:B------:R-:W-:Y:S01]  /*2ad0*/  SHF.R.U32.HI R71, RZ, 0x3, R6 ;  /* 0x00000003ff477819 */ /* 0x000fe20000011606 */
[C---:B------:R-:W-:Y:S01]  /*2ae0*/  VIADD R8, R4.reuse, 0x420 ;  /* 0x0000042004087836 */ /* 0x040fe20000000000 */
[----:B------:R-:W-:Y:S01]  /*2af0*/  LOP3.LUT R74, R9, 0x70, R74, 0x78, !PT ;  /* 0x00000070094a7812 */ /* 0x000fe200078e784a */
[C---:B------:R-:W-:Y:S01]  /*2b00*/  VIADD R9, R4.reuse, 0x470 ;  /* 0x0000047004097836 */ /* 0x040fe20000000000 */
[----:B------:R-:W-:Y:S01]  /*2b10*/  LOP3.LUT R72, R7, 0x70, R72, 0x78, !PT ;  /* 0x0000007007487812 */ /* 0x000fe200078e7848 */
[----:B------:R-:W-:Y:S01]  /*2b20*/  VIADD R7, R4, 0x450 ;  /* 0x0000045004077836 */ /* 0x000fe20000000000 */
[----:B------:R-:W-:Y:S01]  /*2b30*/  LOP3.LUT R71, R6, 0x70, R71, 0x78, !PT ;  /* 0x0000007006477812 */ /* 0x000fe200078e7847 */
[----:B------:R-:W-:-:S02]  /*2b40*/  VIADD R6, R4, 0x460 ;  /* 0x0000046004067836 */ /* 0x000fc40000000000 */
[----:B------:R-:W-:Y:S01]  /*2b50*/  VIADD R4, R4, 0x440 ;  /* 0x0000044004047836 */ /* 0x000fe20000000000 */
[----:B------:R-:W-:Y:S02]  /*2b60*/  SHF.R.U32.HI R73, RZ, 0x3, R8 ;  /* 0x00000003ff497819 */ /* 0x000fe40000011608 */
[----:B------:R-:W-:Y:S02]  /*2b70*/  SHF.R.U32.HI R70, RZ, 0x3, R9 ;  /* 0x00000003ff467819 */ /* 0x000fe40000011609 */
[----:B------:R-:W-:Y:S02]  /*2b80*/  SHF.R.U32.HI R69, RZ, 0x3, R6 ;  /* 0x00000003ff457819 */ /* 0x000fe40000011606 */
[----:B------:R-:W-:Y:S02]  /*2b90*/  SHF.R.U32.HI R68, RZ, 0x3, R7 ;  /* 0x00000003ff447819 */ /* 0x000fe40000011607 */
[----:B-1----:R-:W-:Y:S02]  /*2ba0*/  SHF.R.U32.HI R67, RZ, 0x3, R4 ;  /* 0x00000003ff437819 */ /* 0x002fe40000011604 */
[----:B------:R-:W-:-:S02]  /*2bb0*/  LOP3.LUT R73, R8, 0x70, R73, 0x78, !PT ;  /* 0x0000007008497812 */ /* 0x000fc400078e7849 */
[----:B------:R-:W-:Y:S02]  /*2bc0*/  PLOP3.LUT P0, PT, PT, PT, PT, 0x80, 0x8 ;  /* 0x000000000008781c */ /* 0x000fe40003f0f070 */
[----:B------:R-:W-:Y:S02]  /*2bd0*/  LOP3.LUT R70, R9, 0x70, R70, 0x78, !PT ;  /* 0x0000007009467812 */ /* 0x000fe400078e7846 */
[----:B------:R-:W-:Y:S02]  /*2be0*/  LOP3.LUT R69, R6, 0x70, R69, 0x78, !PT ;  /* 0x0000007006457812 */ /* 0x000fe400078e7845 */
[----:B------:R-:W-:Y:S02]  /*2bf0*/  LOP3.LUT R68, R7, 0x70, R68, 0x78, !PT ;  /* 0x0000007007447812 */ /* 0x000fe400078e7844 */
[----:B------:R-:W-:Y:S01]  /*2c00*/  LOP3.LUT R67, R4, 0x70, R67, 0x78, !PT ;  /* 0x0000007004437812 */ /* 0x000fe200078e7843 */
[----:B--2-4-:R-:W-:Y:S06]  /*2c10*/  @!P1 BRA `(.L_x_40) ;  /* 0x0000002400b89947 */ /* 0x014fec0003800000 */
.L_x_77:
[----:B-1----:R-:W-:Y:S01]  /*2c20*/  LEA R5, R2, R63, 0x15 ;  /* 0x0000003f02057211 */ /* 0x002fe200078ea8ff */
[----:B------:R-:W-:Y:S01]  /*2c30*/  HFMA2 R75, -RZ, RZ, 0, 0 ;  /* 0x00000000ff4b7431 */ /* 0x000fe200000001ff */
[----:B------:R-:W-:Y:S01]  /*2c40*/  MOV R2, R54 ;  /* 0x0000003600027202 */ /* 0x000fe20000000f00 */
[----:B------:R-:W-:Y:S02]  /*2c50*/  IMAD.MOV.U32 R76, RZ, RZ, RZ ;  /* 0x000000ffff4c7224 */ /* 0x000fe400078e00ff */
[----:B------:R-:W-:-:S07]  /*2c60*/  IMAD R54, R60, 0x80, R5 ;  /* 0x000000803c367824 */ /* 0x000fce00078e0205 */
.L_x_45:
[----:B------:R-:W-:Y:S01]  /*2c70*/  SHF.L.U32 R77, R76, 0x5, RZ ;  /* 0x000000054c4d7819 */ /* 0x000fe200000006ff */
[----:B------:R-:W-:Y:S05]  /*2c80*/  WARPSYNC.ALL ;  /* 0x0000000000007948 */ /* 0x000fea0003800000 */
[----:B------:R-:W-:Y:S01]  /*2c90*/  NOP ;  /* 0x0000000000007918 */ /* 0x000fe20000000000 */
[----:B-1----:R-:W-:Y:S02]  /*2ca0*/  IADD3 R4, PT, PT, R77, R54, RZ ;  /* 0x000000364d047210 */ /* 0x002fe40007ffe0ff */
[----:B---3--:R-:W-:Y:S02]  /*2cb0*/  PLOP3.LUT P2, PT, P0, PT, PT, 0x80, 0x8 ;  /* 0x000000000008781c */ /* 0x008fe4000074f070 */
[----:B------:R-:W-:-:S13]  /*2cc0*/  R2UR UR4, R4 ;  /* 0x00000000040472ca */ /* 0x000fda00000e0000 */
[----:B------:R-:W1:Y:S01]  /*2cd0*/  LDTM.x32 R12, tmem[UR4+0x20] ;  /* 0x00002004000c79ee */ /* 0x000e6200082c0000 */
[----:B------:R-:W-:Y:S01]  /*2ce0*/  R2UR UR4, R4 ;  /* 0x00000000040472ca */ /* 0x000fe200000e0000 */
[C---:B-1---5:R-:W-:Y:S01]  /*2cf0*/  FMUL R78, R66.reuse, R12 ;  /* 0x0000000c424e7220 */ /* 0x062fe20000400000 */
[C---:B------:R-:W-:Y:S01]  /*2d00*/  FMUL R79, R66.reuse, R13 ;  /* 0x0000000d424f7220 */ /* 0x040fe20000400000 */
        /* <DEDUP_REMOVED lines=23> */
[----:B------:R-:W1:Y:S01]  /*2e80*/  LDTM.x32 R4, tmem[UR4] ;  /* 0x00000004000479ee */ /* 0x000e6200082c0000 */
[C---:B------:R-:W-:Y:S01]  /*2e90*/  FMUL R103, R66.reuse, R37 ;  /* 0x0000002542677220 */ /* 0x040fe20000400000 */
[C---:B------:R-:W-:Y:S01]  /*2ea0*/  FMUL R104, R66.reuse, R38 ;  /* 0x0000002642687220 */ /* 0x040fe20000400000 */
[C---:B------:R-:W-:Y:S01]  /*2eb0*/  FMUL R105, R66.reuse, R39 ;  /* 0x0000002742697220 */ /* 0x040fe20000400000 */
[----:B------:R-:W-:Y:S01]  /*2ec0*/  F2FP.BF16.F32.PACK_AB R39, R85, R84 ;  /* 0x000000545527723e */ /* 0x000fe200000010ff */
[C---:B------:R-:W-:Y:S01]  /*2ed0*/  FMUL R40, R66.reuse, R40 ;  /* 0x0000002842287220 */ /* 0x040fe20000400000 */
[----:B------:R-:W-:Y:S01]  /*2ee0*/  F2FP.BF16.F32.PACK_AB R38, R83, R82 ;  /* 0x000000525326723e */ /* 0x000fe200000010ff */
[C---:B------:R-:W-:Y:S01]  /*2ef0*/  FMUL R41, R66.reuse, R41 ;  /* 0x0000002942297220 */ /* 0x040fe20000400000 */
[----:B------:R-:W-:Y:S01]  /*2f00*/  F2FP.BF16.F32.PACK_AB R37, R81, R80 ;  /* 0x000000505125723e */ /* 0x000fe200000010ff */
[C---:B------:R-:W-:Y:S01]  /*2f10*/  FMUL R42, R66.reuse, R42 ;  /* 0x0000002a422a7220 */ /* 0x040fe20000400000 */
[----:B------:R-:W-:Y:S01]  /*2f20*/  F2FP.BF16.F32.PACK_AB R36, R79, R78 ;  /* 0x0000004e4f24723e */ /* 0x000fe200000010ff */
[----:B------:R-:W-:Y:S01]  /*2f30*/  FMUL R43, R66, R43 ;  /* 0x0000002b422b7220 */ /* 0x000fe20000400000 */
[----:B------:R-:W-:-:S02]  /*2f40*/  F2FP.BF16.F32.PACK_AB R47, R93, R92 ;  /* 0x0000005c5d2f723e */ /* 0x000fc400000010ff */
[----:B------:R-:W-:Y:S01]  /*2f50*/  F2FP.BF16.F32.PACK_AB R46, R91, R90 ;  /* 0x0000005a5b2e723e */ /* 0x000fe200000010ff */
[----:B------:R2:W-:Y:S01]  /*2f60*/  STS.128 [R67], R36 ;  /* 0x0000002443007388 */ /* 0x0005e20000000c00 */
[----:B------:R-:W-:Y:S02]  /*2f70*/  F2FP.BF16.F32.PACK_AB R45, R89, R88 ;  /* 0x00000058592d723e */ /* 0x000fe400000010ff */
[----:B------:R-:W-:Y:S02]  /*2f80*/  F2FP.BF16.F32.PACK_AB R44, R87, R86 ;  /* 0x00000056572c723e */ /* 0x000fe400000010ff */
[----:B------:R-:W-:Y:S02]  /*2f90*/  F2FP.BF16.F32.PACK_AB R51, R101, R100 ;  /* 0x000000646533723e */ /* 0x000fe400000010ff */
[----:B------:R-:W-:Y:S01]  /*2fa0*/  F2FP.BF16.F32.PACK_AB R50, R99, R98 ;  /* 0x000000626332723e */ /* 0x000fe200000010ff */
[----:B------:R3:W-:Y:S01]  /*2fb0*/  STS.128 [R68], R44 ;  /* 0x0000002c44007388 */ /* 0x0007e20000000c00 */
[----:B------:R-:W-:Y:S01]  /*2fc0*/  F2FP.BF16.F32.PACK_AB R49, R97, R96 ;  /* 0x000000606131723e */ /* 0x000fe200000010ff */
[C---:B-1----:R-:W-:Y:S01]  /*2fd0*/  FMUL R106, R66.reuse, R4 ;  /* 0x00000004426a7220 */ /* 0x042fe20000400000 */
[----:B------:R-:W-:Y:S01]  /*2fe0*/  F2FP.BF16.F32.PACK_AB R48, R95, R94 ;  /* 0x0000005e5f30723e */ /* 0x000fe200000010ff */
[C---:B------:R-:W-:Y:S01]  /*2ff0*/  FMUL R107, R66.reuse, R5 ;  /* 0x00000005426b7220 */ /* 0x040fe20000400000 */
[C---:B------:R-:W-:Y:S01]  /*3000*/  FMUL R108, R66.reuse, R6 ;  /* 0x00000006426c7220 */ /* 0x040fe20000400000 */
[C---:B------:R-:W-:Y:S01]  /*3010*/  FMUL R109, R66.reuse, R7 ;  /* 0x00000007426d7220 */ /* 0x040fe20000400000 */
[C---:B------:R-:W-:Y:S01]  /*3020*/  FMUL R110, R66.reuse, R8 ;  /* 0x00000008426e7220 */ /* 0x040fe20000400000 */
[C---:B------:R-:W-:Y:S01]  /*3030*/  FMUL R111, R66.reuse, R9 ;  /* 0x00000009426f7220 */ /* 0x040fe20000400000 */
[C---:B------:R-:W-:Y:S01]  /*3040*/  FMUL R112, R66.reuse, R10 ;  /* 0x0000000a42707220 */ /* 0x040fe20000400000 */
[C---:B------:R-:W-:Y:S01]  /*3050*/  FMUL R113, R66.reuse, R11 ;  /* 0x0000000b42717220 */ /* 0x040fe20000400000 */
[----:B------:R1:W-:Y:S01]  /*3060*/  STS.128 [R69], R48 ;  /* 0x0000003045007388 */ /* 0x0003e20000000c00 */
        /* <DEDUP_REMOVED lines=11> */
[C---:B--2---:R-:W-:Y:S01]  /*3120*/  FMUL R36, R66.reuse, R12 ;  /* 0x0000000c42247220 */ /* 0x044fe20000400000 */
[C---:B------:R-:W-:Y:S01]  /*3130*/  FMUL R37, R66.reuse, R13 ;  /* 0x0000000d42257220 */ /* 0x040fe20000400000 */
[C---:B------:R-:W-:Y:S01]  /*3140*/  FMUL R38, R66.reuse, R14 ;  /* 0x0000000e42267220 */ /* 0x040fe20000400000 */
[C---:B------:R-:W-:Y:S01]  /*3150*/  FMUL R39, R66.reuse, R15 ;  /* 0x0000000f42277220 */ /* 0x040fe20000400000 */
[----:B------:R-:W-:Y:S01]  /*3160*/  FMUL R35, R66, R35 ;  /* 0x0000002342237220 */ /* 0x000fe20000400000 */
[----:B------:R-:W-:-:S02]  /*3170*/  F2FP.BF16.F32.PACK_AB R7, R113, R112 ;  /* 0x000000707107723e */ /* 0x000fc400000010ff */
[----:B------:R-:W-:Y:S01]  /*3180*/  F2FP.BF16.F32.PACK_AB R6, R111, R110 ;  /* 0x0000006e6f06723e */ /* 0x000fe200000010ff */
[C---:B---3--:R-:W-:Y:S01]  /*3190*/  FMUL R44, R66.reuse, R16 ;  /* 0x00000010422c7220 */ /* 0x048fe20000400000 */
[C---:B------:R-:W-:Y:S01]  /*31a0*/  FMUL R45, R66.reuse, R17 ;  /* 0x00000011422d7220 */ /* 0x040fe20000400000 */
[C---:B------:R-:W-:Y:S01]  /*31b0*/  FMUL R46, R66.reuse, R18 ;  /* 0x00000012422e7220 */ /* 0x040fe20000400000 */
[C---:B------:R-:W-:Y:S01]  /*31c0*/  FMUL R47, R66.reuse, R19 ;  /* 0x00000013422f7220 */ /* 0x040fe20000400000 */
[----:B------:R-:W-:Y:S02]  /*31d0*/  F2FP.BF16.F32.PACK_AB R5, R109, R108 ;  /* 0x0000006c6d05723e */ /* 0x000fe400000010ff */
[----:B------:R-:W-:Y:S02]  /*31e0*/  F2FP.BF16.F32.PACK_AB R4, R107, R106 ;  /* 0x0000006a6b04723e */ /* 0x000fe400000010ff */
[----:B------:R-:W-:Y:S02]  /*31f0*/  F2FP.BF16.F32.PACK_AB R11, R47, R46 ;  /* 0x0000002e2f0b723e */ /* 0x000fe400000010ff */
[----:B------:R-:W-:Y:S01]  /*3200*/  F2FP.BF16.F32.PACK_AB R10, R45, R44 ;  /* 0x0000002c2d0a723e */ /* 0x000fe200000010ff */
[C---:B-1----:R-:W-:Y:S01]  /*3210*/  FMUL R48, R66.reuse, R20 ;  /* 0x0000001442307220 */ /* 0x042fe20000400000 */
[C---:B------:R-:W-:Y:S01]  /*3220*/  FMUL R49, R66.reuse, R21 ;  /* 0x0000001542317220 */ /* 0x040fe20000400000 */
[C---:B------:R-:W-:Y:S01]  /*3230*/  FMUL R50, R66.reuse, R22 ;  /* 0x0000001642327220 */ /* 0x040fe20000400000 */
[----:B------:R-:W-:Y:S01]  /*3240*/  FMUL R51, R66, R23 ;  /* 0x0000001742337220 */ /* 0x000fe20000400000 */
[----:B------:R-:W-:-:S02]  /*3250*/  F2FP.BF16.F32.PACK_AB R23, R43, R42 ;  /* 0x0000002a2b17723e */ /* 0x000fc400000010ff */
[----:B------:R-:W-:Y:S02]  /*3260*/  F2FP.BF16.F32.PACK_AB R22, R41, R40 ;  /* 0x000000282916723e */ /* 0x000fe400000010ff */
[----:B------:R-:W-:Y:S02]  /*3270*/  F2FP.BF16.F32.PACK_AB R21, R105, R104 ;  /* 0x000000686915723e */ /* 0x000fe400000010ff */
[----:B------:R-:W-:Y:S02]  /*3280*/  F2FP.BF16.F32.PACK_AB R20, R103, R102 ;  /* 0x000000666714723e */ /* 0x000fe400000010ff */
[----:B------:R-:W-:Y:S02]  /*3290*/  F2FP.BF16.F32.PACK_AB R9, R39, R38 ;  /* 0x000000262709723e */ /* 0x000fe400000010ff */
[----:B------:R-:W-:Y:S01]  /*32a0*/  F2FP.BF16.F32.PACK_AB R8, R37, R36 ;  /* 0x000000242508723e */ /* 0x000fe200000010ff */
[----:B------:R1:W-:Y:S01]  /*32b0*/  STS.128 [R70], R20 ;  /* 0x0000001446007388 */ /* 0x0003e20000000c00 */
[----:B------:R-:W-:-:S02]  /*32c0*/  F2FP.BF16.F32.PACK_AB R15, R27, R26 ;  /* 0x0000001a1b0f723e */ /* 0x000fc400000010ff */
[----:B------:R-:W-:Y:S01]  /*32d0*/  F2FP.BF16.F32.PACK_AB R14, R25, R24 ;  /* 0x00000018190e723e */ /* 0x000fe200000010ff */
[----:B------:R1:W-:Y:S01]  /*32e0*/  STS.128 [R71], R4 ;  /* 0x0000000447007388 */ /* 0x0003e20000000c00 */
[----:B------:R-:W-:Y:S02]  /*32f0*/  F2FP.BF16.F32.PACK_AB R13, R51, R50 ;  /* 0x00000032330d723e */ /* 0x000fe400000010ff */
[----:B------:R-:W-:Y:S01]  /*3300*/  F2FP.BF16.F32.PACK_AB R12, R49, R48 ;  /* 0x00000030310c723e */ /* 0x000fe200000010ff */
[----:B------:R1:W-:Y:S01]  /*3310*/  STS.128 [R72], R8 ;  /* 0x0000000848007388 */ /* 0x0003e20000000c00 */
[----:B------:R-:W-:Y:S02]  /*3320*/  F2FP.BF16.F32.PACK_AB R19, R35, R34 ;  /* 0x000000222313723e */ /* 0x000fe400000010ff */
[----:B------:R-:W-:Y:S01]  /*3330*/  F2FP.BF16.F32.PACK_AB R18, R33, R32 ;  /* 0x000000202112723e */ /* 0x000fe200000010ff */
[----:B------:R1:W-:Y:S01]  /*3340*/  STS.128 [R73], R12 ;  /* 0x0000000c49007388 */ /* 0x0003e20000000c00 */
[----:B------:R-:W-:-:S02]  /*3350*/  F2FP.BF16.F32.PACK_AB R17, R31, R30 ;  /* 0x0000001e1f11723e */ /* 0x000fc400000010ff */
[----:B------:R-:W-:-:S05]  /*3360*/  F2FP.BF16.F32.PACK_AB R16, R29, R28 ;  /* 0x0000001c1d10723e */ /* 0x000fca00000010ff */
[----:B------:R1:W-:Y:S01]  /*3370*/  STS.128 [R74], R16 ;  /* 0x000000104a007388 */ /* 0x0003e20000000c00 */
[----:B------:R2:W-:Y:S06]  /*3380*/  MEMBAR.ALL.CTA ;  /* 0x0000000000007992 */ /* 0x0005ec0000008000 */
[----:B--2---:R-:W2:Y:S02]  /*3390*/  FENCE.VIEW.ASYNC.S ;  /* 0x00000000000073c6 */ /* 0x004ea40000000000 */
[----:B--2---:R-:W-:Y:S06]  /*33a0*/  BAR.SYNC.DEFER_BLOCKING 0x2, 0x80 ;  /* 0x0082000000007b1d */ /* 0x004fec0000010000 */
[----:B------:R-:W-:Y:S05]  /*33b0*/  BRA.U !UP4, `(.L_x_41) ;  /* 0x000000010c447547 */ /* 0x000fea000b800000 */
[----:B------:R-:W-:Y:S01]  /*33c0*/  UIADD3 UR12, UP0, UPT, UR10, 0x240, URZ ;  /* 0x000002400a0c7890 */ /* 0x000fe2000ff1e0ff */
[----:B------:R-:W-:Y:S01]  /*33d0*/  PLOP3.LUT P0, PT, PT, PT, PT, 0x80, 0x8 ;  /* 0x000000000008781c */ /* 0x000fe20003f0f070 */
[----:B------:R-:W-:Y:S01]  /*33e0*/  IMAD R77, R53, 0x80, R77 ;  /* 0x00000080354d7824 */ /* 0x000fe200078e024d */
[----:B-1----:R-:W-:Y:S01]  /*33f0*/  IADD3 R4, PT, PT, R3, 0x400, RZ ;  /* 0x0000040003047810 */ /* 0x002fe20007ffe0ff */
[----:B------:R-:W-:-:S12]  /*3400*/  UIADD3.X UR13, UPT, UPT, URZ, UR11, URZ, UP0, !UPT ;  /* 0x0000000bff0d7290 */ /* 0x000fd800087fe4ff */
.L_x_42:
[----:B------:R-:W-:Y:S02]  /*3410*/  PLOP3.LUT P1, PT, P1, P0, PT, 0xf2, 0x2f ;  /* 0x00000000002f781c */ /* 0x000fe40000f21e72 */
[----:B------:R-:W-:-:S08]  /*3420*/  @P0 R2UR P1, UR6, R65 ;  /* 0x00000000410602ca */ /* 0x000fd00000020000 */
[----:B------:R-:W-:Y:S02]  /*3430*/  PLOP3.LUT P1, PT, P1, P0, PT, 0xf2, 0x2f ;  /* 0x00000000002f781c */ /* 0x000fe40000f21e72 */
[----:B------:R-:W-:-:S08]  /*3440*/  @P0 R2UR.OR P1, UR5, R77 ;  /* 0x000000004d0502ca */ /* 0x000fd00000120000 */
[----:B------:R-:W-:Y:S02]  /*3450*/  PLOP3.LUT P1, PT, P1, P0, PT, 0xf2, 0x2f ;  /* 0x00000000002f781c */ /* 0x000fe40000f21e72 */
[----:B------:R-:W-:-:S08]  /*3460*/  @P0 R2UR.OR P1, UR4, R4 ;  /* 0x00000000040402ca */ /* 0x000fd00000120000 */
[----:B------:R-:W-:Y:S02]  /*3470*/  @P0 PLOP3.LUT P0, PT, P1, PT, PT, 0x80, 0x8 ;  /* 0x000000000008081c */ /* 0x000fe40000f0f070 */
[----:B------:R-:W-:-:S03]  /*3480*/  PLOP3.LUT P1, PT, PT, PT, PT, 0x80, 0x8 ;  /* 0x000000000008781c */ /* 0x000fc60003f2f070 */
[----:B------:R1:W-:Y:S08]  /*3490*/  UTMASTG.2D [UR4], [UR12], desc[URZ] ;  /* 0x0000ff040c0073b5 */ /* 0x0003f00008009000 */
[----:B-1----:R-:W-:Y:S05]  /*34a0*/  @P0 BRA.U.ANY `(.L_x_42) ;  /* 0xfffffffd00d80947 */ /* 0x002fea000393ffff */
[----:B------:R0:W-:Y:S01]  /*34b0*/  UTMACMDFLUSH ;  /* 0x00000000000079b7 */ /* 0x0001e20000000000 */
[----:B------:R-:W-:-:S04]  /*34c0*/  DEPBAR.LE SB0, 0x0 ;  /* 0x000080000000791a */ /* 0x000fc80000000000 */
.L_x_41:
[----:B------:R-:W-:Y:S01]  /*34d0*/  FMUL R124, R106, -1.4426950216293334961 ;  /* 0xbfb8aa3b6a7c7820 */ /* 0x000fe20000400000 */
[----:B------:R-:W-:Y:S01]  /*34e0*/  FMUL R116, R36, -1.4426950216293334961 ;  /* 0xbfb8aa3b24747820 */ /* 0x000fe20000400000 */
[----:B------:R-:W-:Y:S01]  /*34f0*/  FMUL R123, R107, -1.4426950216293334961 ;  /* 0xbfb8aa3b6b7b7820 */ /* 0x000fe20000400000 */
[----:B------:R-:W-:Y:S01]  /*3500*/  FMUL R121, R109, -1.4426950216293334961 ;  /* 0xbfb8aa3b6d797820 */ /* 0x000fe20000400000 */
[----:B------:R-:W-:Y:S01]  /*3510*/  FMUL R120, R110, -1.4426950216293334961 ;  /* 0xbfb8aa3b6e787820 */ /* 0x000fe20000400000 */
[----:B------:R-:W-:Y:S01]  /*3520*/  FMUL R119, R111, -1.4426950216293334961 ;  /* 0xbfb8aa3b6f777820 */ /* 0x000fe20000400000 */
[----:B------:R-:W-:Y:S01]  /*3530*/  FMUL R117, R113, -1.4426950216293334961 ;  /* 0xbfb8aa3b71757820 */ /* 0x000fe20000400000 */
[----:B-1----:R-:W-:Y:S01]  /*3540*/  FMUL R20, R47, -1.4426950216293334961 ;  /* 0xbfb8aa3b2f147820 */ /* 0x002fe20000400000 */
[----:B------:R-:W1:Y:S01]  /*3550*/  MUFU.EX2 R124, R124 ;  /* 0x0000007c007c7308 */ /* 0x000e620000000800 */
[----:B------:R-:W-:Y:S01]  /*3560*/  FMUL R13, R26, -1.4426950216293334961 ;  /* 0xbfb8aa3b1a0d7820 */ /* 0x000fe20000400000 */
[----:B------:R-:W-:Y:S01]  /*3570*/  FMUL R122, R108, -1.4426950216293334961 ;  /* 0xbfb8aa3b6c7a7820 */ /* 0x000fe20000400000 */
[----:B------:R-:W-:Y:S01]  /*3580*/  FMUL R118, R112, -1.4426950216293334961 ;  /* 0xbfb8aa3b70767820 */ /* 0x000fe20000400000 */
[----:B------:R-:W-:Y:S01]  /*3590*/  FMUL R4, R35, -1.4426950216293334961 ;  /* 0xbfb8aa3b23047820 */ /* 0x000fe20000400000 */
[----:B------:R-:W-:Y:S01]  /*35a0*/  FMUL R11, R28, -1.4426950216293334961 ;  /* 0xbfb8aa3b1c0b7820 */ /* 0x000fe20000400000 */
[----:B------:R-:W-:Y:S01]  /*35b0*/  FMUL R9, R30, -1.4426950216293334961 ;  /* 0xbfb8aa3b1e097820 */ /* 0x000fe20000400000 */
[----:B------:R-:W-:Y:S01]  /*35c0*/  FMUL R15, R24, -1.4426950216293334961 ;  /* 0xbfb8aa3b180f7820 */ /* 0x000fe20000400000 */
[----:B------:R-:W2:Y:S01]  /*35d0*/  MUFU.EX2 R116, R116 ;  /* 0x0000007400747308 */ /* 0x000ea20000000800 */
[----:B------:R-:W-:Y:S01]  /*35e0*/  FMUL R77, R39, -1.4426950216293334961 ;  /* 0xbfb8aa3b274d7820 */ /* 0x000fe20000400000 */
[----:B------:R-:W-:Y:S01]  /*35f0*/  FMUL R17, R50, -1.4426950216293334961 ;  /* 0xbfb8aa3b32117820 */ /* 0x000fe20000400000 */
[----:B------:R-:W-:Y:S01]  /*3600*/  FMUL R14, R25, -1.4426950216293334961 ;  /* 0xbfb8aa3b190e7820 */ /* 0x000fe20000400000 */
[----:B------:R-:W-:Y:S01]  /*3610*/  FMUL R10, R31, -1.4426950216293334961 ;  /* 0xbfb8aa3b1f0a7820 */ /* 0x000fe20000400000 */
[----:B------:R-:W-:Y:S01]  /*3620*/  FMUL R23, R44, -1.4426950216293334961 ;  /* 0xbfb8aa3b2c177820 */ /* 0x000fe20000400000 */
[----:B------:R-:W-:Y:S01]  /*3630*/  FMUL R12, R27, -1.4426950216293334961 ;  /* 0xbfb8aa3b1b0c7820 */ /* 0x000fe20000400000 */
[----:B------:R-:W-:Y:S01]  /*3640*/  FMUL R21, R46, -1.4426950216293334961 ;  /* 0xbfb8aa3b2e157820 */ /* 0x000fe20000400000 */
[----:B------:R-:W3:Y:S01]  /*3650*/  MUFU.EX2 R123, R123 ;  /* 0x0000007b007b7308 */ /* 0x000ee20000000800 */
[----:B------:R-:W-:Y:S01]  /*3660*/  FMUL R19, R48, -1.4426950216293334961 ;  /* 0xbfb8aa3b30137820 */ /* 0x000fe20000400000 */
[----:B------:R-:W-:Y:S01]  /*3670*/  FMUL R7, R32, -1.4426950216293334961 ;  /* 0xbfb8aa3b20077820 */ /* 0x000fe20000400000 */
[----:B------:R-:W-:Y:S01]  /*3680*/  FMUL R22, R45, -1.4426950216293334961 ;  /* 0xbfb8aa3b2d167820 */ /* 0x000fe20000400000 */
[----:B------:R-:W-:Y:S01]  /*3690*/  FMUL R6, R33, -1.4426950216293334961 ;  /* 0xbfb8aa3b21067820 */ /* 0x000fe20000400000 */
[----:B------:R-:W-:Y:S01]  /*36a0*/  FMUL R16, R51, -1.4426950216293334961 ;  /* 0xbfb8aa3b33107820 */ /* 0x000fe20000400000 */
[----:B------:R-:W-:Y:S01]  /*36b0*/  FMUL R5, R34, -1.4426950216293334961 ;  /* 0xbfb8aa3b22057820 */ /* 0x000fe20000400000 */
[----:B------:R-:W-:Y:S01]  /*36c0*/  FMUL R114, R38, -1.4426950216293334961 ;  /* 0xbfb8aa3b26727820 */ /* 0x000fe20000400000 */
[----:B------:R-:W4:Y:S01]  /*36d0*/  MUFU.EX2 R121, R121 ;  /* 0x0000007900797308 */ /* 0x000f220000000800 */
[----:B------:R-:W-:Y:S01]  /*36e0*/  FMUL R115, R37, -1.4426950216293334961 ;  /* 0xbfb8aa3b25737820 */ /* 0x000fe20000400000 */
[----:B------:R-:W-:Y:S01]  /*36f0*/  FMUL R8, R29, -1.4426950216293334961 ;  /* 0xbfb8aa3b1d087820 */ /* 0x000fe20000400000 */
[----:B-1----:R-:W-:Y:S01]  /*3700*/  FADD R124, R124, 1 ;  /* 0x3f8000007c7c7421 */ /* 0x002fe20000000000 */
[----:B------:R-:W-:Y:S01]  /*3710*/  FMUL R18, R49, -1.4426950216293334961 ;  /* 0xbfb8aa3b31127820 */ /* 0x000fe20000400000 */
[----:B--2---:R-:W-:Y:S01]  /*3720*/  FADD R116, R116, 1 ;  /* 0x3f80000074747421 */ /* 0x004fe20000000000 */
[----:B------:R-:W-:Y:S01]  /*3730*/  BAR.SYNC.DEFER_BLOCKING 0x2, 0x80 ;  /* 0x0082000000007b1d */ /* 0x000fe20000010000 */
[----:B------:R-:W-:Y:S01]  /*3740*/  LEA R127, R58, R3, 0x6 ;  /* 0x000000033a7f7211 */ /* 0x000fe200078e30ff */
[----:B---3--:R-:W-:-:S03]  /*3750*/  FADD R130, R123, 1 ;  /* 0x3f8000007b827421 */ /* 0x008fc60000000000 */
[C---:B------:R-:W-:Y:S01]  /*3760*/  IADD3 R129, PT, PT, R127.reuse, 0x4410, RZ ;  /* 0x000044107f817810 */ /* 0x040fe20007ffe0ff */
[----:B------:R-:W1:Y:S01]  /*3770*/  MUFU.EX2 R120, R120 ;  /* 0x0000007800787308 */ /* 0x000e620000000800 */
[----:B------:R-:W-:Y:S01]  /*3780*/  IADD3 R132, PT, PT, R127, 0x4420, RZ ;  /* 0x000044207f847810 */ /* 0x000fe20007ffe0ff */
[----:B----4-:R-:W-:-:S06]  /*3790*/  FADD R128, R121, 1 ;  /* 0x3f80000079807421 */ /* 0x010fcc0000000000 */
[----:B------:R-:W2:Y:S08]  /*37a0*/  MUFU.EX2 R119, R119 ;  /* 0x0000007700777308 */ /* 0x000eb00000000800 */
[----:B------:R-:W-:Y:S01]  /*37b0*/  MUFU.EX2 R117, R117 ;  /* 0x0000007500757308 */ /* 0x000fe20000000800 */
[----:B-1----:R-:W-:-:S07]  /*37c0*/  FADD R120, R120, 1 ;  /* 0x3f80000078787421 */ /* 0x002fce0000000000 */
[----:B------:R-:W1:Y:S01]  /*37d0*/  MUFU.EX2 R20, R20 ;  /* 0x0000001400147308 */ /* 0x000e620000000800 */
[----:B--2---:R-:W-:-:S07]  /*37e0*/  FADD R126, R119, 1 ;  /* 0x3f800000777e7421 */ /* 0x004fce0000000000 */
[----:B------:R-:W2:Y:S08]  /*37f0*/  MUFU.EX2 R13, R13 ;  /* 0x0000000d000d7308 */ /* 0x000eb00000000800 */
[----:B------:R-:W3:Y:S01]  /*3800*/  MUFU.EX2 R122, R122 ;  /* 0x0000007a007a7308 */ /* 0x000ee20000000800 */
[----:B-1----:R-:W-:-:S07]  /*3810*/  FADD R20, R20, 1 ;  /* 0x3f80000014147421 */ /* 0x002fce0000000000 */
[----:B------:R-:W1:Y:S01]  /*3820*/  MUFU.EX2 R118, R118 ;  /* 0x0000007600767308 */ /* 0x000e620000000800 */
[----:B--2---:R-:W-:-:S07]  /*3830*/  FADD R13, R13, 1 ;  /* 0x3f8000000d0d7421 */ /* 0x004fce0000000000 */
[----:B------:R-:W2:Y:S01]  /*3840*/  MUFU.EX2 R4, R4 ;  /* 0x0000000400047308 */ /* 0x000ea20000000800 */
[----:B---3--:R-:W-:-:S07]  /*3850*/  FADD R122, R122, 1 ;  /* 0x3f8000007a7a7421 */ /* 0x008fce0000000000 */
[----:B------:R-:W3:Y:S01]  /*3860*/  MUFU.EX2 R11, R11 ;  /* 0x0000000b000b7308 */ /* 0x000ee20000000800 */
[----:B-1----:R-:W-:-:S07]  /*3870*/  FADD R118, R118, 1 ;  /* 0x3f80000076767421 */ /* 0x002fce0000000000 */
[----:B------:R-:W1:Y:S01]  /*3880*/  MUFU.EX2 R9, R9 ;  /* 0x0000000900097308 */ /* 0x000e620000000800 */
[----:B--2---:R-:W-:-:S07]  /*3890*/  FADD R4, R4, 1 ;  /* 0x3f80000004047421 */ /* 0x004fce0000000000 */
[----:B------:R-:W2:Y:S01]  /*38a0*/  MUFU.EX2 R15, R15 ;  /* 0x0000000f000f7308 */ /* 0x000ea20000000800 */
[----:B---3--:R-:W-:-:S07]  /*38b0*/  FADD R11, R11, 1 ;  /* 0x3f8000000b0b7421 */ /* 0x008fce0000000000 */
[----:B------:R-:W-:Y:S01]  /*38c0*/  MUFU.EX2 R77, R77 ;  /* 0x0000004d004d7308 */ /* 0x000fe20000000800 */
[----:B-1----:R-:W-:-:S07]  /*38d0*/  FADD R9, R9, 1 ;  /* 0x3f80000009097421 */ /* 0x002fce0000000000 */
[----:B------:R-:W1:Y:S01]  /*38e0*/  MUFU.EX2 R17, R17 ;  /* 0x0000001100117308 */ /* 0x000e620000000800 */
[----:B--2---:R-:W-:-:S07]  /*38f0*/  FADD R15, R15, 1 ;  /* 0x3f8000000f0f7421 */ /* 0x004fce0000000000 */
[----:B------:R-:W-:Y:S08]  /*3900*/  MUFU.EX2 R14, R14 ;  /* 0x0000000e000e7308 */ /* 0x000ff00000000800 */
[----:B------:R-:W2:Y:S01]  /*3910*/  MUFU.EX2 R10, R10 ;  /* 0x0000000a000a7308 */ /* 0x000ea20000000800 */
[----:B-1----:R-:W-:-:S07]  /*3920*/  FADD R17, R17, 1 ;  /* 0x3f80000011117421 */ /* 0x002fce0000000000 */
[----:B------:R-:W-:Y:S08]  /*3930*/  MUFU.EX2 R23, R23 ;  /* 0x0000001700177308 */ /* 0x000ff00000000800 */
[----:B------:R-:W-:Y:S01]  /*3940*/  MUFU.EX2 R12, R12 ;  /* 0x0000000c000c7308 */ /* 0x000fe20000000800 */
[----:B--2---:R-:W-:-:S07]  /*3950*/  FADD R10, R10, 1 ;  /* 0x3f8000000a0a7421 */ /* 0x004fce0000000000 */
[----:B------:R-:W-:Y:S08]  /*3960*/  MUFU.EX2 R21, R21 ;  /* 0x0000001500157308 */ /* 0x000ff00000000800 */
[----:B------:R-:W-:Y:S08]  /*3970*/  MUFU.EX2 R19, R19 ;  /* 0x0000001300137308 */ /* 0x000ff00000000800 */
[----:B------:R-:W1:Y:S08]  /*3980*/  MUFU.EX2 R7, R7 ;  /* 0x0000000700077308 */ /* 0x000e700000000800 */
        /* <DEDUP_REMOVED lines=9> */
[----:B------:R1:W4:Y:S01]  /*3a20*/  MUFU.RCP R125, R124 ;  /* 0x0000007c007d7308 */ /* 0x0003220000001000 */
[----:B--2---:R-:W-:-:S07]  /*3a30*/  FADD R5, R5, 1 ;  /* 0x3f80000005057421 */ /* 0x004fce0000000000 */
[----:B------:R-:W-:Y:S01]  /*3a40*/  MUFU.EX2 R115, R115 ;  /* 0x0000007300737308 */ /* 0x000fe20000000800 */
[----:B---3--:R-:W-:-:S07]  /*3a50*/  FADD R114, R114, 1 ;  /* 0x3f80000072727421 */ /* 0x008fce0000000000 */
[----:B------:R-:W-:Y:S01]  /*3a60*/  MUFU.EX2 R8, R8 ;  /* 0x0000000800087308 */ /* 0x000fe20000000800 */
[----:B-1----:R-:W-:Y:S01]  /*3a70*/  FADD R124, R117, 1 ;  /* 0x3f800000757c7421 */ /* 0x002fe20000000000 */
[----:B----4-:R-:W-:-:S04]  /*3a80*/  FMUL R125, R106, R125 ;  /* 0x0000007d6a7d7220 */ /* 0x010fc80000400000 */
[----:B------:R-:W-:Y:S02]  /*3a90*/  FMUL R78, R78, R125 ;  /* 0x0000007d4e4e7220 */ /* 0x000fe40000400000 */
[----:B------:R-:W1:Y:S02]  /*3aa0*/  MUFU.RCP R117, R116 ;  /* 0x0000007400757308 */ /* 0x000e640000001000 */
[----:B------:R-:W-:-:S06]  /*3ab0*/  FMUL R78, R55, R78 ;  /* 0x0000004e374e7220 */ /* 0x000fcc0000400000 */
[----:B------:R-:W2:Y:S08]  /*3ac0*/  MUFU.EX2 R18, R18 ;  /* 0x0000001200127308 */ /* 0x000eb00000000800 */
[----:B------:R3:W4:Y:S01]  /*3ad0*/  MUFU.RCP R121, R120 ;  /* 0x0000007800797308 */ /* 0x0007220000001000 */
[----:B-1----:R-:W-:-:S04]  /*3ae0*/  FMUL R117, R36, R117 ;  /* 0x0000007524757220 */ /* 0x002fc80000400000 */
[----:B------:R-:W-:-:S03]  /*3af0*/  FMUL R86, R86, R117 ;  /* 0x0000007556567220 */ /* 0x000fc60000400000 */
[----:B------:R1:W5:Y:S01]  /*3b00*/  MUFU.RCP R116, R20 ;  /* 0x0000001400747308 */ /* 0x0003620000001000 */
[----:B--2---:R-:W-:Y:S01]  /*3b10*/  FADD R18, R18, 1 ;  /* 0x3f80000012127421 */ /* 0x004fe20000000000 */
[----:B------:R-:W-:-:S06]  /*3b20*/  FMUL R86, R55, R86 ;  /* 0x0000005637567220 */ /* 0x000fcc0000400000 */
[----:B------:R-:W2:Y:S01]  /*3b30*/  MUFU.RCP R130, R130 ;  /* 0x0000008200827308 */ /* 0x000ea20000001000 */
[----:B---3--:R-:W-:Y:S01]  /*3b40*/  FADD R120, R77, 1 ;  /* 0x3f8000004d787421 */ /* 0x008fe20000000000 */
[----:B------:R-:W-:Y:S01]  /*3b50*/  FADD R77, R23, 1 ;  /* 0x3f800000174d7421 */ /* 0x000fe20000000000 */
[----:B------:R-:W-:Y:S01]  /*3b60*/  FADD R23, R21, 1 ;  /* 0x3f80000015177421 */ /* 0x000fe20000000000 */
[----:B------:R-:W-:Y:S01]  /*3b70*/  FADD R21, R19, 1 ;  /* 0x3f80000013157421 */ /* 0x000fe20000000000 */
[----:B----4-:R-:W-:-:S03]  /*3b80*/  FMUL R121, R110, R121 ;  /* 0x000000796e797220 */ /* 0x010fc60000400000 */
[----:B------:R3:W4:Y:S01]  /*3b90*/  MUFU.RCP R123, R122 ;  /* 0x0000007a007b7308 */ /* 0x0007220000001000 */
[----:B-1----:R-:W-:Y:S01]  /*3ba0*/  FADD R20, R14, 1 ;  /* 0x3f8000000e147421 */ /* 0x002fe20000000000 */
[----:B------:R-:W-:Y:S01]  /*3bb0*/  FADD R14, R12, 1 ;  /* 0x3f8000000c0e7421 */ /* 0x000fe20000000000 */
[----:B------:R-:W-:Y:S01]  /*3bc0*/  FADD R12, R8, 1 ;  /* 0x3f800000080c7421 */ /* 0x000fe20000000000 */
[----:B-----5:R-:W-:Y:S01]  /*3bd0*/  FMUL R116, R47, R116 ;  /* 0x000000742f747220 */ /* 0x020fe20000400000 */
[----:B------:R-:W-:-:S03]  /*3be0*/  FMUL R82, R82, R121 ;  /* 0x0000007952527220 */ /* 0x000fc60000400000 */
[----:B------:R-:W1:Y:S01]  /*3bf0*/  MUFU.RCP R128, R128 ;  /* 0x0000008000807308 */ /* 0x000e620000001000 */
[----:B--2---:R-:W-:Y:S01]  /*3c00*/  FMUL R130, R107, R130 ;  /* 0x000000826b827220 */ /* 0x004fe20000400000 */
[----:B------:R-:W-:Y:S01]  /*3c10*/  FMUL R116, R93, R116 ;  /* 0x000000745d747220 */ /* 0x000fe20000400000 */
[----:B------:R-:W-:Y:S02]  /*3c20*/  FMUL R82, R55, R82 ;  /* 0x0000005237527220 */ /* 0x000fe40000400000 */
[----:B------:R-:W-:Y:S01]  /*3c30*/  FMUL R130, R79, R130 ;  /* 0x000000824f827220 */ /* 0x000fe20000400000 */
[----:B------:R-:W-:Y:S02]  /*3c40*/  FMUL R116, R55, R116 ;  /* 0x0000007437747220 */ /* 0x000fe40000400000 */
[----:B------:R-:W2:Y:S01]  /*3c50*/  MUFU.RCP R126, R126 ;  /* 0x0000007e007e7308 */ /* 0x000ea20000001000 */
[----:B---3--:R-:W-:Y:S01]  /*3c60*/  FADD R122, R115, 1 ;  /* 0x3f800000737a7421 */ /* 0x008fe20000000000 */
[----:B----4-:R-:W-:-:S04]  /*3c70*/  FMUL R123, R108, R123 ;  /* 0x0000007b6c7b7220 */ /* 0x010fc80000400000 */
[----:B------:R-:W-:Y:S02]  /*3c80*/  FMUL R80, R80, R123 ;  /* 0x0000007b50507220 */ /* 0x000fe40000400000 */
[----:B------:R-:W3:Y:S01]  /*3c90*/  MUFU.RCP R119, R118 ;  /* 0x0000007600777308 */ /* 0x000ee20000001000 */
[----:B-1----:R-:W-:Y:S01]  /*3ca0*/  FMUL R128, R109, R128 ;  /* 0x000000806d807220 */ /* 0x002fe20000400000 */
[----:B------:R-:W-:-:S03]  /*3cb0*/  FMUL R80, R55, R80 ;  /* 0x0000005037507220 */ /* 0x000fc60000400000 */
[----:B------:R-:W-:-:S03]  /*3cc0*/  FMUL R128, R81, R128 ;  /* 0x0000008051807220 */ /* 0x000fc60000400000 */
[----:B------:R-:W1:Y:S01]  /*3cd0*/  MUFU.RCP R124, R124 ;  /* 0x0000007c007c7308 */ /* 0x000e620000001000 */
[----:B--2---:R-:W-:-:S04]  /*3ce0*/  FMUL R126, R111, R126 ;  /* 0x0000007e6f7e7220 */ /* 0x004fc80000400000 */
[----:B------:R-:W-:-:S03]  /*3cf0*/  FMUL R126, R83, R126 ;  /* 0x0000007e537e7220 */ /* 0x000fc60000400000 */
[----:B------:R-:W2:Y:S01]  /*3d00*/  MUFU.RCP R13, R13 ;  /* 0x0000000d000d7308 */ /* 0x000ea20000001000 */
[----:B---3--:R-:W-:-:S04]  /*3d10*/  FMUL R119, R112, R119 ;  /* 0x0000007770777220 */ /* 0x008fc80000400000 */
[----:B------:R-:W-:-:S03]  /*3d20*/  FMUL R84, R84, R119 ;  /* 0x0000007754547220 */ /* 0x000fc60000400000 */
[----:B------:R-:W3:Y:S01]  /*3d30*/  MUFU.RCP R4, R4 ;  /* 0x0000000400047308 */ /* 0x000ee20000001000 */
[----:B-1----:R-:W-:Y:S01]  /*3d40*/  FMUL R124, R113, R124 ;  /* 0x0000007c717c7220 */ /* 0x002fe20000400000 */
[----:B------:R-:W-:-:S03]  /*3d50*/  FMUL R84, R55, R84 ;  /* 0x0000005437547220 */ /* 0x000fc60000400000 */
[----:B------:R-:W-:-:S03]  /*3d60*/  FMUL R124, R85, R124 ;  /* 0x0000007c557c7220 */ /* 0x000fc60000400000 */
[----:B------:R-:W1:Y:S01]  /*3d70*/  MUFU.RCP R19, R17 ;  /* 0x0000001100137308 */ /* 0x000e620000001000 */
[----:B--2---:R-:W-:-:S04]  /*3d80*/  FMUL R13, R26, R13 ;  /* 0x0000000d1a0d7220 */ /* 0x004fc80000400000 */
[----:B------:R-:W-:Y:S01]  /*3d90*/  FMUL R100, R100, R13 ;  /* 0x0000000d64647220 */ /* 0x000fe20000400000 */
[----:B------:R-:W-:Y:S02]  /*3da0*/  FMUL R13, R55, R128 ;  /* 0x00000080370d7220 */ /* 0x000fe40000400000 */
[----:B------:R-:W2:Y:S01]  /*3db0*/  MUFU.RCP R11, R11 ;  /* 0x0000000b000b7308 */ /* 0x000ea20000001000 */
[----:B---3--:R-:W-:-:S04]  /*3dc0*/  FMUL R26, R35, R4 ;  /* 0x00000004231a7220 */ /* 0x008fc80000400000 */
[----:B------:R-:W-:-:S03]  /*3dd0*/  FMUL R26, R43, R26 ;  /* 0x0000001a2b1a7220 */ /* 0x000fc60000400000 */
[----:B------:R-:W3:Y:S01]  /*3de0*/  MUFU.RCP R9, R9 ;  /* 0x0000000900097308 */ /* 0x000ee20000001000 */
[----:B-1----:R-:W-:Y:S01]  /*3df0*/  FMUL R19, R50, R19 ;  /* 0x0000001332137220 */ /* 0x002fe20000400000 */
[C---:B------:R-:W-:Y:S02]  /*3e00*/  IADD3 R17, PT, PT, R127.reuse, 0x4400, RZ ;  /* 0x000044007f117810 */ /* 0x040fe40007ffe0ff */
[----:B------:R-:W-:Y:S01]  /*3e10*/  IADD3 R127, PT, PT, R127, 0x4430, RZ ;  /* 0x000044307f7f7810 */ /* 0x000fe20007ffe0ff */
[----:B------:R-:W-:Y:S01]  /*3e20*/  FMUL R96, R96, R19 ;  /* 0x0000001360607220 */ /* 0x000fe20000400000 */
[----:B------:R-:W-:Y:S01]  /*3e30*/  FMUL R19, R55, R130 ;  /* 0x0000008237137220 */ /* 0x000fe20000400000 */
[----:B------:R-:W-:Y:S01]  /*3e40*/  SHF.R.U32.HI R8, RZ, 0x3, R17 ;  /* 0x00000003ff087819 */ /* 0x000fe20000011611 */
[----:B------:R-:W1:Y:S01]  /*3e50*/  MUFU.RCP R15, R15 ;  /* 0x0000000f000f7308 */ /* 0x000e620000001000 */
[----:B--2---:R-:W-:Y:S02]  /*3e60*/  FMUL R11, R28, R11 ;  /* 0x0000000b1c0b7220 */ /* 0x004fe40000400000 */
[----:B------:R-:W-:-:S02]  /*3e70*/  LOP3.LUT R8, R17, 0x30, R8, 0x78, !PT ;  /* 0x0000003011087812 */ /* 0x000fc400078e7808 */
[----:B------:R-:W-:Y:S01]  /*3e80*/  FMUL R102, R102, R11 ;  /* 0x0000000b66667220 */ /* 0x000fe20000400000 */
[----:B------:R-:W-:Y:S01]  /*3e90*/  FMUL R11, R55, R126 ;  /* 0x0000007e370b7220 */ /* 0x000fe20000400000 */
[----:B------:R-:W-:Y:S01]  /*3ea0*/  F2FP.BF16.F32.PACK_AB R4, R19, R78 ;  /* 0x0000004e1304723e */ /* 0x000fe200000010ff */
[----:B------:R-:W2:Y:S01]  /*3eb0*/  MUFU.RCP R120, R120 ;  /* 0x0000007800787308 */ /* 0x000ea20000001000 */
[----:B---3--:R-:W-:Y:S01]  /*3ec0*/  FMUL R9, R30, R9 ;  /* 0x000000091e097220 */ /* 0x008fe20000400000 */
[----:B------:R-:W-:Y:S01]  /*3ed0*/  SHF.R.U32.HI R17, RZ, 0x3, R132 ;  /* 0x00000003ff117819 */ /* 0x000fe20000011684 */
[C---:B------:R-:W-:Y:S02]  /*3ee0*/  FMUL R35, R55.reuse, R102 ;  /* 0x0000006637237220 */ /* 0x040fe40000400000 */
[----:B------:R-:W-:Y:S01]  /*3ef0*/  FMUL R104, R104, R9 ;  /* 0x0000000968687220 */ /* 0x000fe20000400000 */
[C---:B------:R-:W-:Y:S01]  /*3f00*/  FMUL R9, R55.reuse, R124 ;  /* 0x0000007c37097220 */ /* 0x040fe20000400000 */
[----:B------:R-:W-:Y:S01]  /*3f10*/  LOP3.LUT R17, R132, 0x30, R17, 0x78, !PT ;  /* 0x0000003084117812 */ /* 0x000fe200078e7811 */
[----:B------:R-:W3:Y:S01]  /*3f20*/  MUFU.RCP R10, R10 ;  /* 0x0000000a000a7308 */ /* 0x000ee20000001000 */
[----:B-1----:R-:W-:Y:S01]  /*3f30*/  FMUL R15, R24, R15 ;  /* 0x0000000f180f7220 */ /* 0x002fe20000400000 */
[----:B------:R-:W-:-:S03]  /*3f40*/  FMUL R104, R55, R104 ;  /* 0x0000006837687220 */ /* 0x000fc60000400000 */
[----:B------:R-:W-:Y:S01]  /*3f50*/  FMUL R98, R98, R15 ;  /* 0x0000000f62627220 */ /* 0x000fe20000400000 */
[----:B------:R-:W-:Y:S02]  /*3f60*/  FMUL R15, R55, R26 ;  /* 0x0000001a370f7220 */ /* 0x000fe40000400000 */
[----:B------:R-:W1:Y:S01]  /*3f70*/  MUFU.RCP R14, R14 ;  /* 0x0000000e000e7308 */ /* 0x000e620000001000 */
[----:B--2---:R-:W-:Y:S01]  /*3f80*/  FMUL R120, R39, R120 ;  /* 0x0000007827787220 */ /* 0x004fe20000400000 */
[----:B------:R-:W-:-:S03]  /*3f90*/  FMUL R39, R55, R98 ;  /* 0x0000006237277220 */ /* 0x000fc60000400000 */
[----:B------:R-:W-:-:S03]  /*3fa0*/  FMUL R120, R89, R120 ;  /* 0x0000007859787220 */ /* 0x000fc60000400000 */
[----:B------:R-:W2:Y:S01]  /*3fb0*/  MUFU.RCP R118, R22 ;  /* 0x0000001600767308 */ /* 0x000ea20000001000 */
[----:B---3--:R-:W-:Y:S01]  /*3fc0*/  FMUL R24, R31, R10 ;  /* 0x0000000a1f187220 */ /* 0x008fe20000400000 */
[----:B------:R-:W-:-:S03]  /*3fd0*/  FMUL R120, R55, R120 ;  /* 0x0000007837787220 */ /* 0x000fc60000400000 */
[----:B------:R-:W-:-:S03]  /*3fe0*/  FMUL R24, R105, R24 ;  /* 0x0000001869187220 */ /* 0x000fc60000400000 */
[----:B------:R-:W3:Y:S01]  /*3ff0*/  MUFU.RCP R23, R23 ;  /* 0x0000001700177308 */ /* 0x000ee20000001000 */
[----:B-1----:R-:W-:-:S04]  /*4000*/  FMUL R14, R27, R14 ;  /* 0x0000000e1b0e7220 */ /* 0x002fc80000400000 */
[----:B------:R-:W-:-:S03]  /*4010*/  FMUL R14, R101, R14 ;  /* 0x0000000e650e7220 */ /* 0x000fc60000400000 */
[----:B------:R-:W1:Y:S01]  /*4020*/  MUFU.RCP R7, R7 ;  /* 0x0000000700077308 */ /* 0x000e620000001000 */
[----:B--2---:R-:W-:-:S04]  /*4030*/  FMUL R118, R45, R118 ;  /* 0x000000762d767220 */ /* 0x004fc80000400000 */
[----:B------:R-:W-:-:S03]  /*4040*/  FMUL R118, R91, R118 ;  /* 0x000000765b767220 */ /* 0x000fc60000400000 */
[----:B------:R-:W2:Y:S01]  /*4050*/  MUFU.RCP R22, R16 ;  /* 0x0000001000167308 */ /* 0x000ea20000001000 */
[----:B---3--:R-:W-:Y:S01]  /*4060*/  FMUL R23, R46, R23 ;  /* 0x000000172e177220 */ /* 0x008fe20000400000 */
[----:B------:R-:W-:-:S03]  /*4070*/  FMUL R118, R55, R118 ;  /* 0x0000007637767220 */ /* 0x000fc60000400000 */
[----:B------:R-:W-:Y:S01]  /*4080*/  FMUL R92, R92, R23 ;  /* 0x000000175c5c7220 */ /* 0x000fe20000400000 */
[C---:B------:R-:W-:Y:S01]  /*4090*/  FMUL R23, R55.reuse, R24 ;  /* 0x0000001837177220 */ /* 0x040fe20000400000 */
[----:B------:R-:W-:Y:S01]  /*40a0*/  FMUL R24, R55, R14 ;  /* 0x0000000e37187220 */ /* 0x000fe20000400000 */
[----:B------:R-:W3:Y:S01]  /*40b0*/  MUFU.RCP R21, R21 ;  /* 0x0000001500157308 */ /* 0x000ee20000001000 */
[----:B-1----:R-:W-:Y:S02]  /*40c0*/  FMUL R7, R32, R7 ;  /* 0x0000000720077220 */ /* 0x002fe40000400000 */
[----:B------:R-:W-:Y:S02]  /*40d0*/  FMNMX.NAN R14, |R120|, |R23|, !PT ;  /* 0x40000017780e7209 */ /* 0x000fe40007820200 */
[----:B------:R-:W-:Y:S01]  /*40e0*/  FMUL R40, R40, R7 ;  /* 0x0000000728287220 */ /* 0x000fe20000400000 */
[----:B------:R-:W-:Y:S02]  /*40f0*/  F2FP.BF16.F32.PACK_AB R7, R9, R84 ;  /* 0x000000540907723e */ /* 0x000fe400000010ff */
[----:B------:R-:W1:Y:S01]  /*4100*/  MUFU.RCP R6, R6 ;  /* 0x0000000600067308 */ /* 0x000e620000001000 */
[----:B--2---:R-:W-:Y:S01]  /*4110*/  FMUL R22, R51, R22 ;  /* 0x0000001633167220 */ /* 0x004fe20000400000 */
[----:B------:R-:W-:Y:S01]  /*4120*/  FMUL R40, R55, R40 ;  /* 0x0000002837287220 */ /* 0x000fe20000400000 */
[----:B------:R-:W-:-:S02]  /*4130*/  SHF.R.U32.HI R16, RZ, 0x3, R129 ;  /* 0x00000003ff107819 */ /* 0x000fc40000011681 */
[----:B------:R-:W-:Y:S02]  /*4140*/  FMUL R22, R97, R22 ;  /* 0x0000001661167220 */ /* 0x000fe40000400000 */
[----:B------:R-:W-:Y:S01]  /*4150*/  LOP3.LUT R16, R129, 0x30, R16, 0x78, !PT ;  /* 0x0000003081107812 */ /* 0x000fe200078e7810 */
[----:B------:R-:W2:Y:S01]  /*4160*/  MUFU.RCP R77, R77 ;  /* 0x0000004d004d7308 */ /* 0x000ea20000001000 */
[----:B---3--:R-:W-:Y:S01]  /*4170*/  FMUL R21, R48, R21 ;  /* 0x0000001530157220 */ /* 0x008fe20000400000 */
[----:B------:R-:W-:-:S03]  /*4180*/  FMUL R22, R55, R22 ;  /* 0x0000001637167220 */ /* 0x000fc60000400000 */
[----:B------:R-:W-:Y:S01]  /*4190*/  FMUL R94, R94, R21 ;  /* 0x000000155e5e7220 */ /* 0x000fe20000400000 */
[----:B------:R-:W-:Y:S02]  /*41a0*/  FMNMX.NAN R21, |R116|, |R15|, !PT ;  /* 0x4000000f74157209 */ /* 0x000fe40007820200 */
[----:B------:R-:W3:Y:S01]  /*41b0*/  MUFU.RCP R20, R20 ;  /* 0x0000001400147308 */ /* 0x000ee20000001000 */
[----:B-1----:R-:W-:Y:S01]  /*41c0*/  FMUL R10, R33, R6 ;  /* 0x00000006210a7220 */ /* 0x002fe20000400000 */
[----:B------:R-:W-:Y:S01]  /*41d0*/  F2FP.BF16.F32.PACK_AB R6, R11, R82 ;  /* 0x000000520b06723e */ /* 0x000fe200000010ff */
[----:B------:R-:W-:Y:S01]  /*41e0*/  FMUL R31, R55, R94 ;  /* 0x0000005e371f7220 */ /* 0x000fe20000400000 */
[----:B------:R-:W-:Y:S01]  /*41f0*/  FMNMX3.NAN R21, |R9|, |R24|, R21, !PT ;  /* 0x4000001809157276 */ /* 0x000fe20007820215 */
[----:B------:R-:W-:Y:S01]  /*4200*/  FMUL R10, R41, R10 ;  /* 0x0000000a290a7220 */ /* 0x000fe20000400000 */
[----:B------:R-:W-:Y:S02]  /*4210*/  FMUL R33, R55, R96 ;  /* 0x0000006037217220 */ /* 0x000fe40000400000 */
[----:B------:R-:W1:Y:S01]  /*4220*/  MUFU.RCP R115, R114 ;  /* 0x0000007200737308 */ /* 0x000e620000001000 */
[----:B--2---:R-:W-:-:S04]  /*4230*/  FMUL R77, R44, R77 ;  /* 0x0000004d2c4d7220 */ /* 0x004fc80000400000 */
[----:B------:R-:W-:-:S03]  /*4240*/  FMUL R90, R90, R77 ;  /* 0x0000004d5a5a7220 */ /* 0x000fc60000400000 */
[----:B------:R-:W2:Y:S01]  /*4250*/  MUFU.RCP R5, R5 ;  /* 0x0000000500057308 */ /* 0x000ea20000001000 */
[----:B---3--:R-:W-:-:S04]  /*4260*/  FMUL R20, R25, R20 ;  /* 0x0000001419147220 */ /* 0x008fc80000400000 */
[----:B------:R-:W-:-:S03]  /*4270*/  FMUL R20, R99, R20 ;  /* 0x0000001463147220 */ /* 0x000fc60000400000 */
[----:B------:R-:W3:Y:S01]  /*4280*/  MUFU.RCP R12, R12 ;  /* 0x0000000c000c7308 */ /* 0x000ee20000001000 */
[----:B-1----:R-:W-:-:S04]  /*4290*/  FMUL R115, R38, R115 ;  /* 0x0000007326737220 */ /* 0x002fc80000400000 */
[----:B------:R-:W-:-:S03]  /*42a0*/  FMUL R88, R88, R115 ;  /* 0x0000007358587220 */ /* 0x000fc60000400000 */
[----:B------:R-:W1:Y:S01]  /*42b0*/  MUFU.RCP R122, R122 ;  /* 0x0000007a007a7308 */ /* 0x000e620000001000 */
[----:B--2---:R-:W-:Y:S01]  /*42c0*/  FMUL R25, R34, R5 ;  /* 0x0000000522197220 */ /* 0x004fe20000400000 */
[----:B------:R-:W-:Y:S01]  /*42d0*/  F2FP.BF16.F32.PACK_AB R5, R13, R80 ;  /* 0x000000500d05723e */ /* 0x000fe200000010ff */
[----:B------:R-:W-:Y:S02]  /*42e0*/  FMUL R9, R55, R88 ;  /* 0x0000005837097220 */ /* 0x000fe40000400000 */
[----:B------:R-:W-:Y:S02]  /*42f0*/  FMUL R42, R42, R25 ;  /* 0x000000192a2a7220 */ /* 0x000fe40000400000 */
[----:B------:R2:W-:Y:S01]  /*4300*/  STS.128 [R8], R4 ;  /* 0x0000000408007388 */ /* 0x0005e20000000c00 */
[----:B------:R-:W4:Y:S01]  /*4310*/  MUFU.RCP R114, R18 ;  /* 0x0000001200727308 */ /* 0x000f220000001000 */
[----:B---3--:R-:W-:Y:S01]  /*4320*/  FMUL R12, R29, R12 ;  /* 0x0000000c1d0c7220 */ /* 0x008fe20000400000 */
[C---:B------:R-:W-:Y:S01]  /*4330*/  FMUL R29, R55.reuse, R10 ;  /* 0x0000000a371d7220 */ /* 0x040fe20000400000 */
[----:B------:R-:W-:Y:S01]  /*4340*/  FMUL R10, R55, R20 ;  /* 0x00000014370a7220 */ /* 0x000fe20000400000 */
[----:B------:R-:W-:Y:S01]  /*4350*/  FMNMX3.NAN R20, |R13|, |R22|, R14, !PT ;  /* 0x400000160d147276 */ /* 0x000fe2000782020e */
[----:B------:R-:W-:Y:S01]  /*4360*/  FMUL R12, R103, R12 ;  /* 0x0000000c670c7220 */ /* 0x000fe20000400000 */
[----:B------:R-:W-:Y:S01]  /*4370*/  F2FP.BF16.F32.PACK_AB R13, R23, R104 ;  /* 0x00000068170d723e */ /* 0x000fe200000010ff */
[----:B------:R-:W-:Y:S01]  /*4380*/  FMUL R42, R55, R42 ;  /* 0x0000002a372a7220 */ /* 0x000fe20000400000 */
[----:B------:R-:W-:Y:S01]  /*4390*/  FMNMX.NAN R25, |R118|, |R29|, !PT ;  /* 0x4000001d76197209 */ /* 0x000fe20007820200 */
[----:B-1----:R-:W-:Y:S01]  /*43a0*/  FMUL R122, R37, R122 ;  /* 0x0000007a257a7220 */ /* 0x002fe20000400000 */
[----:B------:R-:W-:Y:S01]  /*43b0*/  F2FP.BF16.F32.PACK_AB R14, R29, R40 ;  /* 0x000000281d0e723e */ /* 0x000fe200000010ff */
[----:B------:R-:W-:Y:S01]  /*43c0*/  FMUL R12, R55, R12 ;  /* 0x0000000c370c7220 */ /* 0x000fe20000400000 */
[----:B------:R-:W-:Y:S01]  /*43d0*/  FMNMX.NAN R23, |R9|, |R104|, !PT ;  /* 0x4000006809177209 */ /* 0x000fe20007820200 */
[----:B------:R-:W-:Y:S01]  /*43e0*/  FMUL R122, R87, R122 ;  /* 0x0000007a577a7220 */ /* 0x000fe20000400000 */
[----:B------:R-:W-:Y:S01]  /*43f0*/  FMUL R37, R55, R100 ;  /* 0x0000006437257220 */ /* 0x000fe20000400000 */
[----:B------:R-:W-:Y:S01]  /*4400*/  FMNMX3.NAN R25, |R11|, |R10|, R25, !PT ;  /* 0x4000000a0b197276 */ /* 0x000fe20007820219 */
[----:B----4-:R-:W-:Y:S01]  /*4410*/  FMUL R114, R49, R114 ;  /* 0x0000007231727220 */ /* 0x010fe20000400000 */
[----:B------:R-:W-:-:S02]  /*4420*/  SHF.R.U32.HI R18, RZ, 0x3, R127 ;  /* 0x00000003ff127819 */ /* 0x000fc4000001167f */
[----:B------:R-:W-:Y:S01]  /*4430*/  F2FP.BF16.F32.PACK_AB R11, R24, R37 ;  /* 0x00000025180b723e */ /* 0x000fe200000010ff */
[----:B------:R-:W-:Y:S01]  /*4440*/  FMUL R114, R95, R114 ;  /* 0x000000725f727220 */ /* 0x000fe20000400000 */
[----:B------:R-:W-:Y:S02]  /*4450*/  F2FP.BF16.F32.PACK_AB R10, R10, R39 ;  /* 0x000000270a0a723e */ /* 0x000fe400000010ff */
[----:B------:R-:W-:Y:S01]  /*4460*/  LOP3.LUT R18, R127, 0x30, R18, 0x78, !PT ;  /* 0x000000307f127812 */ /* 0x000fe200078e7812 */
[----:B------:R-:W-:Y:S01]  /*4470*/  FMUL R114, R55, R114 ;  /* 0x0000007237727220 */ /* 0x000fe20000400000 */
[----:B------:R-:W-:Y:S02]  /*4480*/  F2FP.BF16.F32.PACK_AB R15, R15, R42 ;  /* 0x0000002a0f0f723e */ /* 0x000fe400000010ff */
[----:B------:R-:W-:Y:S01]  /*4490*/  FMNMX3.NAN R80, |R80|, |R33|, R23, !PT ;  /* 0x4000002150507276 */ /* 0x000fe20007820217 */
[C---:B--2---:R-:W-:Y:S01]  /*44a0*/  FMUL R5, R55.reuse, R90 ;  /* 0x0000005a37057220 */ /* 0x044fe20000400000 */
[----:B------:R-:W-:Y:S01]  /*44b0*/  FMUL R7, R55, R92 ;  /* 0x0000005c37077220 */ /* 0x000fe20000400000 */
[----:B------:R-:W-:-:S02]  /*44c0*/  F2FP.BF16.F32.PACK_AB R8, R114, R31 ;  /* 0x0000001f7208723e */ /* 0x000fc400000010ff */
[----:B------:R-:W-:Y:S02]  /*44d0*/  FMNMX.NAN R20, R21, R20, !PT ;  /* 0x0000001415147209 */ /* 0x000fe40007820000 */
[----:B------:R-:W-:Y:S02]  /*44e0*/  FMNMX.NAN R29, |R5|, |R40|, !PT ;  /* 0x40000028051d7209 */ /* 0x000fe40007820200 */
[----:B------:R-:W-:Y:S02]  /*44f0*/  F2FP.BF16.F32.PACK_AB R6, R118, R5 ;  /* 0x000000057606723e */ /* 0x000fe400000010ff */
[----:B------:R-:W-:Y:S01]  /*4500*/  F2FP.BF16.F32.PACK_AB R5, R120, R9 ;  /* 0x000000097805723e */ /* 0x000fe200000010ff */
[----:B------:R-:W-:Y:S01]  /*4510*/  FMUL R9, R55, R122 ;  /* 0x0000007a37097220 */ /* 0x000fe20000400000 */
[----:B------:R-:W-:Y:S02]  /*4520*/  FMNMX.NAN R27, |R7|, |R42|, !PT ;  /* 0x4000002a071b7209 */ /* 0x000fe40007820200 */
[----:B------:R-:W-:-:S02]  /*4530*/  F2FP.BF16.F32.PACK_AB R7, R116, R7 ;  /* 0x000000077407723e */ /* 0x000fc400000010ff */
[C---:B------:R-:W-:Y:S02]  /*4540*/  FMNMX.NAN R26, |R9|.reuse, |R12|, !PT ;  /* 0x4000000c091a7209 */ /* 0x040fe40007820200 */
[----:B------:R-:W-:Y:S02]  /*4550*/  F2FP.BF16.F32.PACK_AB R4, R9, R86 ;  /* 0x000000560904723e */ /* 0x000fe400000010ff */
[----:B------:R-:W-:Y:S02]  /*4560*/  F2FP.BF16.F32.PACK_AB R9, R22, R33 ;  /* 0x000000211609723e */ /* 0x000fe400000010ff */
[-C--:B------:R-:W-:Y:S01]  /*4570*/  F2FP.BF16.F32.PACK_AB R12, R12, R35.reuse ;  /* 0x000000230c0c723e */ /* 0x080fe200000010ff */
[----:B------:R1:W-:Y:S01]  /*4580*/  STS.128 [R16], R4 ;  /* 0x0000000410007388 */ /* 0x0003e20000000c00 */
[----:B------:R-:W-:Y:S02]  /*4590*/  FMNMX.NAN R86, |R86|, |R35|, !PT ;  /* 0x4000002356567209 */ /* 0x000fe40007820200 */
[----:B------:R-:W-:Y:S01]  /*45a0*/  FMNMX3.NAN R27, |R84|, |R37|, R27, !PT ;  /* 0x40000025541b7276 */ /* 0x000fe2000782021b */
[----:B------:R1:W-:Y:S01]  /*45b0*/  STS.128 [R17], R8 ;  /* 0x0000000811007388 */ /* 0x0003e20000000c00 */
[----:B------:R-:W-:-:S02]  /*45c0*/  FMNMX3.NAN R26, |R19|, |R114|, R26, !PT ;  /* 0x40000072131a7276 */ /* 0x000fc4000782021a */
[----:B------:R-:W-:Y:S01]  /*45d0*/  FMNMX3.NAN R29, |R82|, |R39|, R29, !PT ;  /* 0x40000027521d7276 */ /* 0x000fe2000782021d */
[----:B------:R1:W-:Y:S01]  /*45e0*/  STS.128 [R18], R12 ;  /* 0x0000000c12007388 */ /* 0x0003e20000000c00 */
[----:B------:R-:W-:Y:S02]  /*45f0*/  FMNMX3.NAN R86, |R78|, |R31|, R86, !PT ;  /* 0x4000001f4e567276 */ /* 0x000fe40007820256 */
[----:B------:R-:W-:Y:S01]  /*4600*/  FMNMX.NAN R27, R27, R80, !PT ;  /* 0x000000501b1b7209 */ /* 0x000fe20007820000 */
[----:B------:R2:W-:Y:S06]  /*4610*/  MEMBAR.ALL.CTA ;  /* 0x0000000000007992 */ /* 0x0005ec0000008000 */
[----:B--2---:R-:W2:Y:S01]  /*4620*/  FENCE.VIEW.ASYNC.S ;  /* 0x00000000000073c6 */ /* 0x004ea20000000000 */
[----:B------:R-:W-:-:S02]  /*4630*/  FMNMX3.NAN R20, R26, R25, R20, !PT ;  /* 0x000000191a147276 */ /* 0x000fc40007820014 */
[----:B------:R-:W-:-:S04]  /*4640*/  FMNMX3.NAN R27, R86, R29, R27, !PT ;  /* 0x0000001d561b7276 */ /* 0x000fc8000782001b */
[----:B------:R-:W-:-:S04]  /*4650*/  FMNMX3.NAN R20, R27, R20, RZ, !PT ;  /* 0x000000141b147276 */ /* 0x000fc800078200ff */
[----:B------:R-:W-:Y:S01]  /*4660*/  FMNMX R75, R20, R75, !PT ;  /* 0x0000004b144b7209 */ /* 0x000fe20007800000 */
[----:B--2---:R-:W-:Y:S06]  /*4670*/  BAR.SYNC.DEFER_BLOCKING 0x2, 0x80 ;  /* 0x0082000000007b1d */ /* 0x004fec0000010000 */
[----:B------:R-:W-:Y:S05]  /*4680*/  BRA.U !UP4, `(.L_x_43) ;  /* 0x000000010c447547 */ /* 0x000fea000b800000 */
[----:B------:R-:W-:Y:S01]  /*4690*/  IMAD R76, R53, 0x4, R76 ;  /* 0x00000004354c7824 */ /* 0x000fe200078e024c */
[----:B------:R-:W-:Y:S01]  /*46a0*/  UIADD3 UR12, UP0, UPT, UR10, 0x2c0, URZ ;  /* 0x000002c00a0c7890 */ /* 0x000fe2000ff1e0ff */
[----:B------:R-:W-:Y:S02]  /*46b0*/  PLOP3.LUT P0, PT, PT, PT, PT, 0x80, 0x8 ;  /* 0x000000000008781c */ /* 0x000fe40003f0f070 */
[----:B-1----:R-:W-:Y:S01]  /*46c0*/  IADD3 R4, PT, PT, R3, 0x4400, RZ ;  /* 0x0000440003047810 */ /* 0x002fe20007ffe0ff */
[----:B------:R-:W-:Y:S01]  /*46d0*/  IMAD.SHL.U32 R76, R76, 0x10, RZ ;  /* 0x000000104c4c7824 */ /* 0x000fe200078e00ff */
[----:B------:R-:W-:-:S12]  /*46e0*/  UIADD3.X UR13, UPT, UPT, URZ, UR11, URZ, UP0, !UPT ;  /* 0x0000000bff0d7290 */ /* 0x000fd800087fe4ff */
.L_x_44:
        /* <DEDUP_REMOVED lines=10> */
[----:B------:R0:W-:Y:S02]  /*4790*/  UTMACMDFLUSH ;  /* 0x00000000000079b7 */ /* 0x0001e40000000000 */
.L_x_43:
[----:B------:R-:W-:Y:S01]  /*47a0*/  BAR.SYNC.DEFER_BLOCKING 0x2, 0x80 ;  /* 0x0082000000007b1d */ /* 0x000fe20000010000 */
[----:B------:R-:W-:Y:S01]  /*47b0*/  HFMA2 R76, -RZ, RZ, 0, 1.1920928955078125e-07 ;  /* 0x00000002ff4c7431 */ /* 0x000fe200000001ff */
[----:B------:R-:W-:-:S04]  /*47c0*/  PLOP3.LUT P0, PT, PT, PT, PT, 0x8, 0x80 ;  /* 0x000000000080781c */ /* 0x000fc80003f0e170 */
[----:B------:R-:W-:Y:S09]  /*47d0*/  @P2 BRA `(.L_x_45) ;  /* 0xffffffe400242947 */ /* 0x000ff2000383ffff */
[----:B------:R-:W-:Y:S01]  /*47e0*/  ELECT P0, URZ, PT ;  /* 0x0000000000ff782f */ /* 0x000fe20003800000 */
[C---:B-1----:R-:W-:Y:S01]  /*47f0*/  IMAD R5, R62.reuse, 0x8, R3 ;  /* 0x000000083e057824 */ /* 0x042fe200078e0203 */
[----:B------:R-:W-:Y:S01]  /*4800*/  SHF.L.U32 R4, R59, 0x1f, RZ ;  /* 0x0000001f3b047819 */ /* 0x000fe200000006ff */
[----:B------:R-:W-:Y:S01]  /*4810*/  BSSY B0, `(.L_x_46) ;  /* 0x0000006000007945 */ /* 0x000fe20003800000 */
[----:B------:R-:W-:-:S09]  /*4820*/  LEA R55, R62, R3, 0x4 ;  /* 0x000000033e377211 */ /* 0x000fd200078e20ff */
[----:B------:R-:W-:-:S04]  /*4830*/  @P0 IMAD.MOV.U32 R7, RZ, RZ, 0x1 ;  /* 0x00000001ff070424 */ /* 0x000fc800078e00ff */
[----:B------:R1:W-:Y:S01]  /*4840*/  @P0 SYNCS.ARRIVE.TRANS64.ART0 RZ, [R52+URZ+0x70], R7 ;  /* 0x0000700734ff09a7 */ /* 0x0003e200085000ff */
[----:B------:R-:W2:Y:S02]  /*4850*/  SYNCS.PHASECHK.TRANS64.TRYWAIT P0, [R5+URZ+0x80], R4 ;  /* 0x00008004050075a7 */ /* 0x000ea400080011ff */
[----:B-12---:R-:W-:Y:S05]  /*4860*/  @!P0 BRA `(.L_x_47) ;  /* 0x0000000800bc8947 */ /* 0x006fea0003800000 */
.L_x_79:
[----:B------:R-:W-:Y:S05]  /*4870*/  BSYNC B0 ;  /* 0x0000000000007941 */ /* 0x000fea0003800000 */
.L_x_46:
[----:B------:R-:W2:Y:S01]  /*4880*/  LDS.128 R52, [R55+0x37c10] ;  /* 0x037c100037347984 */ /* 0x000ea20000000c00 */
[----:B------:R-:W-:Y:S01]  /*4890*/  CREDUX.MAXABS.F32.NAN UR4, R75 ;  /* 0x000000004b0472cc */ /* 0x000fe20000006400 */
[----:B------:R-:W-:Y:S01]  /*48a0*/  BSSY.RECONVERGENT B0, `(.L_x_48) ;  /* 0x0000013000007945 */ /* 0x000fe20003800200 */
[----:B------:R-:W-:Y:S01]  /*48b0*/  ISETP.NE.AND P0, PT, R56, RZ, PT ;  /* 0x000000ff3800720c */ /* 0x000fe20003f05270 */
[----:B------:R3:W-:Y:S06]  /*48c0*/  MEMBAR.ALL.CTA ;  /* 0x0000000000007992 */ /* 0x0007ec0000008000 */
[----:B---3--:R-:W3:Y:S01]  /*48d0*/  FENCE.VIEW.ASYNC.S ;  /* 0x00000000000073c6 */ /* 0x008ee20000000000 */
[----:B------:R-:W-:-:S02]  /*48e0*/  VIADD R60, R60, 0x1 ;  /* 0x000000013c3c7836 */ /* 0x000fc40000000000 */
[----:B------:R-:W-:Y:S02]  /*48f0*/  VIADD R62, R62, 0x1 ;  /* 0x000000013e3e7836 */ /* 0x000fe40000000000 */
[----:B------:R-:W-:Y:S01]  /*4900*/  IMAD.U32 R4, RZ, RZ, UR4 ;  /* 0x00000004ff047e24 */ /* 0x000fe2000f8e00ff */
[----:B---3--:R3:W-:Y:S04]  /*4910*/  SYNCS.ARRIVE.TRANS64.ART0 RZ, [R5+URZ+0x90], R0 ;  /* 0x0000900005ff79a7 */ /* 0x0087e800085000ff */
[----:B------:R3:W-:Y:S01]  /*4920*/  @!P0 STS [R61+0x37c00], R4 ;  /* 0x037c00043d008388 */ /* 0x0007e20000000800 */
[----:B------:R-:W-:Y:S01]  /*4930*/  BAR.SYNC.DEFER_BLOCKING 0x2, 0x80 ;  /* 0x0082000000007b1d */ /* 0x000fe20000010000 */
[----:B------:R-:W-:-:S13]  /*4940*/  LOP3.LUT P0, RZ, R64, R56, RZ, 0xfc, !PT ;  /* 0x0000003840ff7212 */ /* 0x000fda000780fcff */
[----:B------:R-:W-:Y:S05]  /*4950*/  @P0 BRA `(.L_x_49) ;  /* 0x00000000001c0947 */ /* 0x000fea0003800000 */
[----:B------:R-:W-:Y:S01]  /*4960*/  MOV R3, UR7 ;  /* 0x0000000700037c02 */ /* 0x000fe20008000f00 */
[----:B------:R-:W4:Y:S04]  /*4970*/  LDC.64 R8, c[0x0][0x740] ;  /* 0x0001d000ff087b82 */ /* 0x000f280000000a00 */
[----:B-1-3--:R-:W1:Y:S01]  /*4980*/  LDS.128 R4, [R3+0x37c00] ;  /* 0x037c000003047984 */ /* 0x00ae620000000c00 */
[----:B----4-:R-:W-:Y:S01]  /*4990*/  IMAD.WIDE R8, R2, 0x4, R8 ;  /* 0x0000000402087825 */ /* 0x010fe200078e0208 */
[----:B-1----:R-:W-:-:S04]  /*49a0*/  FMNMX3 R4, R4, RZ, R5, !PT ;  /* 0x000000ff04047276 */ /* 0x002fc80007800005 */
[----:B------:R-:W-:-:S05]  /*49b0*/  FMNMX3 R7, R4, R6, R7, !PT ;  /* 0x0000000604077276 */ /* 0x000fca0007800007 */
[----:B------:R4:W-:Y:S02]  /*49c0*/  REDG.E.MAX.S32.STRONG.GPU desc[UR14][R8.64], R7 ;  /* 0x000000070800798e */ /* 0x0009e4000d12e30e */
.L_x_49:
[----:B------:R-:W-:Y:S05]  /*49d0*/  BSYNC.RECONVERGENT B0 ;  /* 0x0000000000007941 */ /* 0x000fea0003800200 */
.L_x_48:
[----:B--2---:R-:W-:Y:S02]  /*49e0*/  ISETP.NE.AND P0, PT, R55, 0x1, PT ;  /* 0x000000013700780c */ /* 0x004fe40003f05270 */
[----:B------:R-:W-:Y:S02]  /*49f0*/  ISETP.NE.AND P1, PT, R62, 0x2, PT ;  /* 0x000000023e00780c */ /* 0x000fe40003f25270 */
[----:B------:R-:W-:Y:S02]  /*4a00*/  ISETP.NE.AND P2, PT, R60, 0x2, PT ;  /* 0x000000023c00780c */ /* 0x000fe40003f45270 */
[----:B---3--:R-:W-:Y:S02]  /*4a10*/  SEL R4, RZ, 0x1, P1 ;  /* 0x00000001ff047807 */ /* 0x008fe40000800000 */
[----:B------:R-:W-:Y:S02]  /*4a20*/  SEL R2, RZ, 0x1, P2 ;  /* 0x00000001ff027807 */ /* 0x000fe40001000000 */
[----:B------:R-:W-:-:S02]  /*4a30*/  LOP3.LUT R59, R59, R4, RZ, 0x3c, !PT ;  /* 0x000000043b3b7212 */ /* 0x000fc400078e3cff */
[----:B------:R-:W-:Y:S02]  /*4a40*/  LOP3.LUT R57, R57, R2, RZ, 0x3c, !PT ;  /* 0x0000000239397212 */ /* 0x000fe400078e3cff */
[----:B------:R-:W-:Y:S02]  /*4a50*/  SEL R62, R62, RZ, P1 ;  /* 0x000000ff3e3e7207 */ /* 0x000fe40000800000 */
[----:B------:R-:W-:Y:S01]  /*4a60*/  SEL R60, R60, RZ, P2 ;  /* 0x000000ff3c3c7207 */ /* 0x000fe20001000000 */
[----:B------:R-:W-:Y:S06]  /*4a70*/  @!P0 BRA `(.L_x_50) ;  /* 0xffffffdc00c08947 */ /* 0x000fec000383ffff */
.L_x_39:
[----:B------:R-:W-:Y:S05]  /*4a80*/  BRA.U !UP4, `(.L_x_51) ;  /* 0x000000010c1c7547 */ /* 0x000fea000b800000 */
[----:B------:R-:W5:Y:S01]  /*4a90*/  S2UR UR4, SR_CgaCtaId ;  /* 0x00000000000479c3 */ /* 0x000f620000008800 */
[----:B------:R-:W-:Y:S02]  /*4aa0*/  ELECT P0, URZ, PT ;  /* 0x0000000000ff782f */ /* 0x000fe40003800000 */
[----:B------:R-:W-:Y:S01]  /*4ab0*/  MOV R2, 0x1 ;  /* 0x0000000100027802 */ /* 0x000fe20000000f00 */
[----:B------:R-:W-:-:S04]  /*4ac0*/  UMOV UR5, 0x40 ;  /* 0x0000004000057882 */ /* 0x000fc80000000000 */
[----:B------:R-:W-:Y:S01]  /*4ad0*/  UVIRTCOUNT.DEALLOC.SMPOOL 0x80 ;  /* 0x000000800000784c */ /* 0x000fe20000000000 */
[----:B-----5:R-:W-:-:S09]  /*4ae0*/  ULEA UR4, UR4, UR5, 0x18 ;  /* 0x0000000504047291 */ /* 0x020fd2000f8ec0ff */
[----:B------:R1:W-:Y:S03]  /*4af0*/  @P0 STS.U8 [UR4], R2 ;  /* 0x00000002ff000988 */ /* 0x0003e60008000004 */
.L_x_51:
[----:B------:R-:W-:Y:S06]  /*4b00*/  BAR.SYNC.DEFER_BLOCKING 0x2, 0x80 ;  /* 0x0082000000007b1d */ /* 0x000fec0000010000 */
[----:B------:R-:W-:Y:S05]  /*4b10*/  BRA.U !UP4, `(.L_x_52) ;  /* 0x000000010c9c7547 */ /* 0x000fea000b800000 */
[----:B------:R-:W5:Y:S01]  /*4b20*/  S2UR UR5, SR_CgaCtaId ;  /* 0x00000000000579c3 */ /* 0x000f620000008800 */
[----:B------:R-:W-:Y:S01]  /*4b30*/  NOP ;  /* 0x0000000000007918 */ /* 0x000fe20000000000 */
[----:B------:R-:W-:Y:S01]  /*4b40*/  UMOV UR4, 0x50 ;  /* 0x0000005000047882 */ /* 0x000fe20000000000 */
[----:B------:R-:W-:Y:S01]  /*4b50*/  LOP3.LUT R4, R63, 0xffff, RZ, 0xc0, !PT ;  /* 0x0000ffff3f047812 */ /* 0x000fe200078ec0ff */
[----:B------:R-:W-:-:S03]  /*4b60*/  IMAD.MOV.U32 R3, RZ, RZ, 0xffff ;  /* 0x0000ffffff037424 */ /* 0x000fc600078e00ff */
[----:B------:R-:W-:-:S04]  /*4b70*/  SHF.R.U32.HI R4, RZ, 0x5, R4 ;  /* 0x00000005ff047819 */ /* 0x000fc80000011604 */
[----:B------:R-:W-:Y:S01]  /*4b80*/  SHF.L.U32 R3, R3, R4, RZ ;  /* 0x0000000403037219 */ /* 0x000fe200000006ff */
[----:B-1----:R-:W-:-:S05]  /*4b90*/  VIADD R5, R4, 0x10 ;  /* 0x0000001004057836 */ /* 0x002fca0000000000 */
[----:B------:R-:W-:Y:S01]  /*4ba0*/  SHF.L.U32 R0, R0, R5, RZ ;  /* 0x0000000500007219 */ /* 0x000fe200000006ff */
[----:B-----5:R-:W-:-:S03]  /*4bb0*/  ULEA UR5, UR5, UR4, 0x18 ;  /* 0x0000000405057291 */ /* 0x020fc6000f8ec0ff */
[----:B------:R-:W-:-:S04]  /*4bc0*/  LOP3.LUT R5, R0, R3, RZ, 0xfc, !PT ;  /* 0x0000000300057212 */ /* 0x000fc800078efcff */
[C---:B------:R-:W-:Y:S02]  /*4bd0*/  LOP3.LUT R3, R5.reuse, 0xffff, RZ, 0xc0, !PT ;  /* 0x0000ffff05037812 */ /* 0x040fe400078ec0ff */
[----:B------:R-:W1:Y:S02]  /*4be0*/  LDS R2, [UR5] ;  /* 0x00000005ff027984 */ /* 0x000e640008000800 */
[----:B-1----:R-:W-:-:S04]  /*4bf0*/  LOP3.LUT R0, R5, 0xffff, R2, 0x80, !PT ;  /* 0x0000ffff05007812 */ /* 0x002fc800078e8002 */
[----:B------:R-:W-:-:S13]  /*4c00*/  ISETP.NE.AND P0, PT, R0, R3, PT ;  /* 0x000000030000720c */ /* 0x000fda0003f05270 */
[----:B------:R-:W-:Y:S05]  /*4c10*/  @P0 BRA `(.L_x_53) ;  /* 0x0000000000500947 */ /* 0x000fea0003800000 */
[----:B------:R-:W-:Y:S02]  /*4c20*/  SHF.R.U32.HI R0, RZ, 0x10, R2 ;  /* 0x00000010ff007819 */ /* 0x000fe40000011602 */
[----:B------:R-:W-:-:S04]  /*4c30*/  SHF.R.U32.HI R3, RZ, 0x10, R5 ;  /* 0x00000010ff037819 */ /* 0x000fc80000011605 */
[----:B------:R-:W-:-:S04]  /*4c40*/  LOP3.LUT R0, R0, R3, RZ, 0xc0, !PT ;  /* 0x0000000300007212 */ /* 0x000fc800078ec0ff */
[----:B------:R-:W-:-:S13]  /*4c50*/  ISETP.NE.AND P0, PT, R0, R3, PT ;  /* 0x000000030000720c */ /* 0x000fda0003f05270 */
[----:B------:R-:W-:Y:S05]  /*4c60*/  @P0 BRA `(.L_x_54) ;  /* 0x0000000000300947 */ /* 0x000fea0003800000 */
[----:B------:R-:W-:Y:S01]  /*4c70*/  R2UR UR8, R5 ;  /* 0x00000000050872ca */ /* 0x000fe200000e0000 */
[----:B------:R-:W1:Y:S01]  /*4c80*/  S2R R2, SR_LANEID ;  /* 0x0000000000027919 */ /* 0x000e620000000000 */
[----:B------:R-:W-:Y:S02]  /*4c90*/  VOTEU.ANY UR6, UPT, PT ;  /* 0x0000000000067886 */ /* 0x000fe400038e0100 */
[----:B------:R-:W-:-:S09]  /*4ca0*/  UFLO.U32 UR6, UR6 ;  /* 0x00000006000672bd */ /* 0x000fd200080e0000 */
[----:B------:R-:W-:-:S06]  /*4cb0*/  ULOP3.LUT UR8, URZ, UR8, URZ, 0x33, !UPT ;  /* 0x00000008ff087292 */ /* 0x000fcc000f8e33ff */
[----:B------:R-:W-:-:S04]  /*4cc0*/  IMAD.U32 R0, RZ, RZ, UR8 ;  /* 0x00000008ff007e24 */ /* 0x000fc8000f8e00ff */
[----:B------:R-:W5:Y:S02]  /*4cd0*/  REDUX UR4, R0 ;  /* 0x00000000000473c4 */ /* 0x000f640000000000 */
[----:B------:R2:W-:Y:S01]  /*4ce0*/  UTCATOMSWS.AND URZ, UR8 ;  /* 0x0000000800ff79e3 */ /* 0x0005e20008000000 */
[----:B-1----:R-:W-:Y:S01]  /*4cf0*/  ISETP.EQ.U32.AND P0, PT, R2, UR6, PT ;  /* 0x0000000602007c0c */ /* 0x002fe2000bf02070 */
[----:B-----5:R-:W-:-:S12]  /*4d00*/  IMAD.U32 R2, RZ, RZ, UR4 ;  /* 0x00000004ff027e24 */ /* 0x020fd8000f8e00ff */
[----:B------:R2:W-:Y:S01]  /*4d10*/  @P0 ATOMS.AND RZ, [UR5], R2 ;  /* 0x00000002ffff098c */ /* 0x0005e2000a800005 */
[----:B------:R-:W-:Y:S05]  /*4d20*/  BRA `(.L_x_55) ;  /* 0x0000000000147947 */ /* 0x000fea0003800000 */
.L_x_54:
[----:B------:R-:W-:Y:S02]  /*4d30*/  MOV R2, 0x4d50 ;  /* 0x00004d5000027802 */ /* 0x000fe40000000f00 */
[----:B--234-:R-:W-:Y:S05]  /*4d40*/  CALL.REL.NOINC `($__internal_0_$__cuda_sm10x_tcgen05_guardrail_trap_col_being_dealloced_not_returned_by_alloc) ;  /* 0x0000000400a07944 */ /* 0x01cfea0003c00000 */
[----:B------:R-:W-:Y:S05]  /*4d50*/  BRA `(.L_x_55) ;  /* 0x0000000000087947 */ /* 0x000fea0003800000 */
.L_x_53:
[----:B------:R-:W-:Y:S02]  /*4d60*/  MOV R2, 0x4d80 ;  /* 0x00004d8000027802 */ /* 0x000fe40000000f00 */
[----:B--234-:R-:W-:Y:S05]  /*4d70*/  CALL.REL.NOINC `($__internal_2_$__cuda_sm10x_tcgen05_guardrail_trap_unallocated_columns_being_dealloced) ;  /* 0x0000000400ac7944 */ /* 0x01cfea0003c00000 */
.L_x_55:
[----:B------:R-:W-:Y:S01]  /*4d80*/  NOP ;  /* 0x0000000000007918 */ /* 0x000fe20000000000 */
.L_x_52:
[----:B------:R-:W-:-:S04]  /*4d90*/  DEPBAR.LE SB0, 0x0 ;  /* 0x000080000000791a */ /* 0x000fc80000000000 */
[----:B------:R-:W-:-:S04]  /*4da0*/  DEPBAR.LE SB0, 0x0 ;  /* 0x000080000000791a */ /* 0x000fc80000000000 */
[----:B--2---:R-:W-:Y:S05]  /*4db0*/  EXIT ;  /* 0x000000000000794d */ /* 0x004fea0003800000 */
.L_x_9:
[----:B------:R-:W-:-:S07]  /*4dc0*/  MOV R20, R21 ;  /* 0x0000001500147202 */ /* 0x000fce0000000f00 */
.L_x_56:
[----:B----4-:R4:W3:Y:S02]  /*4dd0*/  SYNCS.PHASECHK.TRANS64.TRYWAIT P0, [R14+URZ+0x90], R21 ;  /* 0x000090150e0075a7 */ /* 0x0108e400080011ff */
[----:B---3--:R-:W-:Y:S05]  /*4de0*/  @!P0 NANOSLEEP.SYNCS 0x989680 ;  /* 0x009896800000895d */ /* 0x008fea0003900000 */
[----:B------:R-:W3:Y:S02]  /*4df0*/  @!P0 SYNCS.PHASECHK.TRANS64 P0, [R14+URZ+0x90], R21 ;  /* 0x000090150e0085a7 */ /* 0x000ee400080010ff */
[----:B---3--:R-:W-:Y:S05]  /*4e00*/  @!P0 BRA `(.L_x_56) ;  /* 0xfffffffc00f08947 */ /* 0x008fea000383ffff */
[----:B------:R-:W-:Y:S05]  /*4e10*/  BRA `(.L_x_57) ;  /* 0xffffffbc00b07947 */ /* 0x000fea000383ffff */
.L_x_11:
[----:B------:R-:W-:-:S07]  /*4e20*/  MOV R7, R6 ;  /* 0x0000000600077202 */ /* 0x000fce0000000f00 */
.L_x_58:
[----:B--2---:R2:W3:Y:S02]  /*4e30*/  SYNCS.PHASECHK.TRANS64.TRYWAIT P0, [R2+URZ+0x90], R7 ;  /* 0x00009007020075a7 */ /* 0x0044e400080011ff */
[----:B---3--:R-:W-:Y:S05]  /*4e40*/  @!P0 NANOSLEEP.SYNCS 0x989680 ;  /* 0x009896800000895d */ /* 0x008fea0003900000 */
[----:B------:R-:W3:Y:S02]  /*4e50*/  @!P0 SYNCS.PHASECHK.TRANS64 P0, [R2+URZ+0x90], R7 ;  /* 0x00009007020085a7 */ /* 0x000ee400080010ff */
[----:B---3--:R-:W-:Y:S05]  /*4e60*/  @!P0 BRA `(.L_x_58) ;  /* 0xfffffffc00f08947 */ /* 0x008fea000383ffff */
[----:B------:R-:W-:Y:S05]  /*4e70*/  BRA `(.L_x_59) ;  /* 0xffffffc000547947 */ /* 0x000fea000383ffff */
.L_x_12:
[----:B------:R-:W-:-:S07]  /*4e80*/  MOV R13, R12 ;  /* 0x0000000c000d7202 */ /* 0x000fce0000000f00 */
.L_x_60:
[----:B--2---:R2:W3:Y:S02]  /*4e90*/  SYNCS.PHASECHK.TRANS64.TRYWAIT P0, [R8+URZ+0x90], R13 ;  /* 0x0000900d080075a7 */ /* 0x0044e400080011ff */
[----:B---3--:R-:W-:Y:S05]  /*4ea0*/  @!P0 NANOSLEEP.SYNCS 0x989680 ;  /* 0x009896800000895d */ /* 0x008fea0003900000 */
[----:B------:R-:W3:Y:S02]  /*4eb0*/  @!P0 SYNCS.PHASECHK.TRANS64 P0, [R8+URZ+0x90], R13 ;  /* 0x0000900d080085a7 */ /* 0x000ee400080010ff */
[----:B---3--:R-:W-:Y:S05]  /*4ec0*/  @!P0 BRA `(.L_x_60) ;  /* 0xfffffffc00f08947 */ /* 0x008fea000383ffff */
[----:B------:R-:W-:Y:S05]  /*4ed0*/  BRA `(.L_x_4) ;  /* 0xffffffc000887947 */ /* 0x000fea000383ffff */
.L_x_14:
[----:B------:R-:W-:-:S07]  /*4ee0*/  MOV R0, UR23 ;  /* 0x0000001700007c02 */ /* 0x000fce0008000f00 */
.L_x_61:
[----:B---3--:R3:W4:Y:S02]  /*4ef0*/  SYNCS.PHASECHK.TRANS64.TRYWAIT P0, [R0+URZ+0x80], RZ ;  /* 0x000080ff000075a7 */ /* 0x00872400080011ff */
[----:B----4-:R-:W-:Y:S05]  /*4f00*/  @!P0 NANOSLEEP.SYNCS 0x989680 ;  /* 0x009896800000895d */ /* 0x010fea0003900000 */
[----:B------:R-:W4:Y:S02]  /*4f10*/  @!P0 SYNCS.PHASECHK.TRANS64 P0, [R0+URZ+0x80], RZ ;  /* 0x000080ff000085a7 */ /* 0x000f2400080010ff */
[----:B----4-:R-:W-:Y:S05]  /*4f20*/  @!P0 BRA `(.L_x_61) ;  /* 0xfffffffc00f08947 */ /* 0x010fea000383ffff */
[----:B------:R-:W-:Y:S05]  /*4f30*/  BRA `(.L_x_62) ;  /* 0xffffffc0008c7947 */ /* 0x000fea000383ffff */
.L_x_17:
[----:B------:R-:W-:Y:S02]  /*4f40*/  MOV R4, UR16 ;  /* 0x0000001000047c02 */ /* 0x000fe40008000f00 */
[----:B------:R-:W-:Y:S02]  /*4f50*/  MOV R5, UR16 ;  /* 0x0000001000057c02 */ /* 0x000fe40008000f00 */
[----:B------:R-:W-:-:S07]  /*4f60*/  MOV R0, UR5 ;  /* 0x0000000500007c02 */ /* 0x000fce0008000f00 */
.L_x_63:
[----:B--2---:R2:W3:Y:S02]  /*4f70*/  SYNCS.PHASECHK.TRANS64.TRYWAIT P0, [R0+URZ+0x30], R5 ;  /* 0x00003005000075a7 */ /* 0x0044e400080011ff */
[----:B---3--:R-:W-:Y:S05]  /*4f80*/  @!P0 NANOSLEEP.SYNCS 0x989680 ;  /* 0x009896800000895d */ /* 0x008fea0003900000 */
[----:B------:R-:W3:Y:S02]  /*4f90*/  @!P0 SYNCS.PHASECHK.TRANS64 P0, [R0+URZ+0x30], R5 ;  /* 0x00003005000085a7 */ /* 0x000ee400080010ff */
[----:B---3--:R-:W-:Y:S05]  /*4fa0*/  @!P0 BRA `(.L_x_63) ;  /* 0xfffffffc00f08947 */ /* 0x008fea000383ffff */
[----:B------:R-:W-:Y:S05]  /*4fb0*/  BRA `(.L_x_16) ;  /* 0xffffffc400447947 */ /* 0x000fea000383ffff */
.L_x_19:
[----:B------:R-:W-:-:S07]  /*4fc0*/  MOV R5, R4 ;  /* 0x0000000400057202 */ /* 0x000fce0000000f00 */
.L_x_64:
[----:B--2---:R2:W4:Y:S02]  /*4fd0*/  SYNCS.PHASECHK.TRANS64.TRYWAIT P0, [R3+URZ+0x80], R5 ;  /* 0x00008005030075a7 */ /* 0x00452400080011ff */
[----:B----4-:R-:W-:Y:S05]  /*4fe0*/  @!P0 NANOSLEEP.SYNCS 0x989680 ;  /* 0x009896800000895d */ /* 0x010fea0003900000 */
[----:B------:R-:W4:Y:S02]  /*4ff0*/  @!P0 SYNCS.PHASECHK.TRANS64 P0, [R3+URZ+0x80], R5 ;  /* 0x00008005030085a7 */ /* 0x000f2400080010ff */
[----:B----4-:R-:W-:Y:S05]  /*5000*/  @!P0 BRA `(.L_x_64) ;  /* 0xfffffffc00f08947 */ /* 0x010fea000383ffff */
[----:B------:R-:W-:Y:S05]  /*5010*/  BRA `(.L_x_65) ;  /* 0xffffffc400947947 */ /* 0x000fea000383ffff */
.L_x_21:
[----:B------:R-:W-:Y:S02]  /*5020*/  MOV R2, UR4 ;  /* 0x0000000400027c02 */ /* 0x000fe40008000f00 */
[----:B------:R-:W-:Y:S02]  /*5030*/  MOV R3, UR4 ;  /* 0x0000000400037c02 */ /* 0x000fe40008000f00 */
[----:B------:R-:W-:-:S07]  /*5040*/  MOV R0, UR5 ;  /* 0x0000000500007c02 */ /* 0x000fce0008000f00 */
.L_x_66:
[----:B----4-:R4:W2:Y:S02]  /*5050*/  SYNCS.PHASECHK.TRANS64.TRYWAIT P0, [R0+URZ+0x30], R3 ;  /* 0x00003003000075a7 */ /* 0x0108a400080011ff */
[----:B--2---:R-:W-:Y:S05]  /*5060*/  @!P0 NANOSLEEP.SYNCS 0x989680 ;  /* 0x009896800000895d */ /* 0x004fea0003900000 */
[----:B------:R-:W2:Y:S02]  /*5070*/  @!P0 SYNCS.PHASECHK.TRANS64 P0, [R0+URZ+0x30], R3 ;  /* 0x00003003000085a7 */ /* 0x000ea400080010ff */
[----:B--2---:R-:W-:Y:S05]  /*5080*/  @!P0 BRA `(.L_x_66) ;  /* 0xfffffffc00f08947 */ /* 0x004fea000383ffff */
[----:B------:R-:W-:Y:S05]  /*5090*/  BRA `(.L_x_67) ;  /* 0xffffffc800187947 */ /* 0x000fea000383ffff */
.L_x_23:
[----:B------:R-:W-:-:S07]  /*50a0*/  MOV R2, UR12 ;  /* 0x0000000c00027c02 */ /* 0x000fce0008000f00 */
.L_x_68:
[----:B----4-:R4:W2:Y:S02]  /*50b0*/  SYNCS.PHASECHK.TRANS64.TRYWAIT P0, [R2+URZ+0x80], RZ ;  /* 0x000080ff020075a7 */ /* 0x0108a400080011ff */
[----:B--2---:R-:W-:Y:S05]  /*50c0*/  @!P0 NANOSLEEP.SYNCS 0x989680 ;  /* 0x009896800000895d */ /* 0x004fea0003900000 */
[----:B------:R-:W2:Y:S02]  /*50d0*/  @!P0 SYNCS.PHASECHK.TRANS64 P0, [R2+URZ+0x80], RZ ;  /* 0x000080ff020085a7 */ /* 0x000ea400080010ff */
[----:B--2---:R-:W-:Y:S05]  /*50e0*/  @!P0 BRA `(.L_x_68) ;  /* 0xfffffffc00f08947 */ /* 0x004fea000383ffff */
[----:B------:R-:W-:Y:S05]  /*50f0*/  BRA `(.L_x_69) ;  /* 0xffffffc800307947 */ /* 0x000fea000383ffff */
.L_x_26:
[----:B------:R-:W-:Y:S02]  /*5100*/  MOV R0, UR18 ;  /* 0x0000001200007c02 */ /* 0x000fe40008000f00 */
[----:B------:R-:W-:-:S07]  /*5110*/  MOV R3, R2 ;  /* 0x0000000200037202 */ /* 0x000fce0000000f00 */
.L_x_70:
[----:B--2---:R2:W4:Y:S02]  /*5120*/  SYNCS.PHASECHK.TRANS64.TRYWAIT P0, [R0+URZ+0x70], R3 ;  /* 0x00007003000075a7 */ /* 0x00452400080011ff */
[----:B----4-:R-:W-:Y:S05]  /*5130*/  @!P0 NANOSLEEP.SYNCS 0x989680 ;  /* 0x009896800000895d */ /* 0x010fea0003900000 */
[----:B------:R-:W4:Y:S02]  /*5140*/  @!P0 SYNCS.PHASECHK.TRANS64 P0, [R0+URZ+0x70], R3 ;  /* 0x00007003000085a7 */ /* 0x000f2400080010ff */
[----:B----4-:R-:W-:Y:S05]  /*5150*/  @!P0 BRA `(.L_x_70) ;  /* 0xfffffffc00f08947 */ /* 0x010fea000383ffff */
[----:B------:R-:W-:Y:S05]  /*5160*/  BRA `(.L_x_25) ;  /* 0xffffffcc00547947 */ /* 0x000fea000383ffff */
.L_x_28:
[----:B------:R-:W-:Y:S02]  /*5170*/  MOV R2, UR23 ;  /* 0x0000001700027c02 */ /* 0x000fe40008000f00 */
[----:B------:R-:W-:Y:S02]  /*5180*/  MOV R3, UR23 ;  /* 0x0000001700037c02 */ /* 0x000fe40008000f00 */
[----:B------:R-:W-:Y:S07]  /*5190*/  MOV R0, UR13 ;  /* 0x0000000d00007c02 */ /* 0x000fee0008000f00 */
.L_x_71:
[----:B--2---:R2:W4:Y:S02]  /*51a0*/  SYNCS.PHASECHK.TRANS64.TRYWAIT P1, [R0+URZ], R3 ;  /* 0x00000003000075a7 */ /* 0x00452400080211ff */
[----:B----4-:R-:W-:Y:S05]  /*51b0*/  @!P1 NANOSLEEP.SYNCS 0x989680 ;  /* 0x009896800000995d */ /* 0x010fea0003900000 */
[----:B------:R-:W4:Y:S02]  /*51c0*/  @!P1 SYNCS.PHASECHK.TRANS64 P1, [R0+URZ], R3 ;  /* 0x00000003000095a7 */ /* 0x000f2400080210ff */
[----:B----4-:R-:W-:Y:S05]  /*51d0*/  @!P1 BRA `(.L_x_71) ;  /* 0xfffffffc00f09947 */ /* 0x010fea000383ffff */
[----:B------:R-:W-:Y:S05]  /*51e0*/  BRA `(.L_x_27) ;  /* 0xffffffcc00bc7947 */ /* 0x000fea000383ffff */
.L_x_30:
[----:B------:R-:W-:-:S07]  /*51f0*/  MOV R2, R3 ;  /* 0x0000000300027202 */ /* 0x000fce0000000f00 */
.L_x_72:
[----:B----4-:R4:W3:Y:S02]  /*5200*/  SYNCS.PHASECHK.TRANS64.TRYWAIT P0, [R0+URZ+0x80], R3 ;  /* 0x00008003000075a7 */ /* 0x0108e400080011ff */
[----:B---3--:R-:W-:Y:S05]  /*5210*/  @!P0 NANOSLEEP.SYNCS 0x989680 ;  /* 0x009896800000895d */ /* 0x008fea0003900000 */
[----:B------:R-:W3:Y:S02]  /*5220*/  @!P0 SYNCS.PHASECHK.TRANS64 P0, [R0+URZ+0x80], R3 ;  /* 0x00008003000085a7 */ /* 0x000ee400080010ff */
[----:B---3--:R-:W-:Y:S05]  /*5230*/  @!P0 BRA `(.L_x_72) ;  /* 0xfffffffc00f08947 */ /* 0x008fea000383ffff */
[----:B------:R-:W-:Y:S05]  /*5240*/  BRA `(.L_x_73) ;  /* 0xffffffd000387947 */ /* 0x000fea000383ffff */
.L_x_32:
[----:B------:R-:W-:-:S07]  /*5250*/  MOV R3, R2 ;  /* 0x0000000200037202 */ /* 0x000fce0000000f00 */
.L_x_74:
[----:B----4-:R4:W2:Y:S02]  /*5260*/  SYNCS.PHASECHK.TRANS64.TRYWAIT P0, [R0+URZ+0x70], R3 ;  /* 0x00007003000075a7 */ /* 0x0108a400080011ff */
[----:B--2---:R-:W-:Y:S05]  /*5270*/  @!P0 NANOSLEEP.SYNCS 0x989680 ;  /* 0x009896800000895d */ /* 0x004fea0003900000 */
[----:B------:R-:W2:Y:S02]  /*5280*/  @!P0 SYNCS.PHASECHK.TRANS64 P0, [R0+URZ+0x70], R3 ;  /* 0x00007003000085a7 */ /* 0x000ea400080010ff */
[----:B--2---:R-:W-:Y:S05]  /*5290*/  @!P0 BRA `(.L_x_74) ;  /* 0xfffffffc00f08947 */ /* 0x004fea000383ffff */
[----:B------:R-:W-:Y:S05]  /*52a0*/  BRA `(.L_x_22) ;  /* 0xffffffd0008c7947 */ /* 0x000fea000383ffff */
.L_x_38:
[----:B-1----:R1:W4:Y:S02]  /*52b0*/  SYNCS.PHASECHK.TRANS64.TRYWAIT P0, [R3+URZ+0x80], RZ ;  /* 0x000080ff030075a7 */ /* 0x00232400080011ff */
[----:B----4-:R-:W-:Y:S05]  /*52c0*/  @!P0 NANOSLEEP.SYNCS 0x989680 ;  /* 0x009896800000895d */ /* 0x010fea0003900000 */
[----:B------:R-:W4:Y:S02]  /*52d0*/  @!P0 SYNCS.PHASECHK.TRANS64 P0, [R3+URZ+0x80], RZ ;  /* 0x000080ff030085a7 */ /* 0x000f2400080010ff */
[----:B----4-:R-:W-:Y:S05]  /*52e0*/  @!P0 BRA `(.L_x_38) ;  /* 0xfffffffc00f08947 */ /* 0x010fea000383ffff */
[----:B------:R-:W-:Y:S05]  /*52f0*/  BRA `(.L_x_75) ;  /* 0xffffffd4005c7947 */ /* 0x000fea000383ffff */
.L_x_40:
[----:B------:R-:W-:-:S07]  /*5300*/  MOV R4, R5 ;  /* 0x0000000500047202 */ /* 0x000fce0000000f00 */
.L_x_76:
[----:B-1----:R1:W2:Y:S02]  /*5310*/  SYNCS.PHASECHK.TRANS64.TRYWAIT P1, [R52+URZ+0x60], R5 ;  /* 0x00006005340075a7 */ /* 0x0022a400080211ff */
[----:B--2---:R-:W-:Y:S05]  /*5320*/  @!P1 NANOSLEEP.SYNCS 0x989680 ;  /* 0x009896800000995d */ /* 0x004fea0003900000 */
[----:B------:R-:W2:Y:S02]  /*5330*/  @!P1 SYNCS.PHASECHK.TRANS64 P1, [R52+URZ+0x60], R5 ;  /* 0x00006005340095a7 */ /* 0x000ea400080210ff */
[----:B--2---:R-:W-:Y:S05]  /*5340*/  @!P1 BRA `(.L_x_76) ;  /* 0xfffffffc00f09947 */ /* 0x004fea000383ffff */
[----:B------:R-:W-:Y:S05]  /*5350*/  BRA `(.L_x_77) ;  /* 0xffffffd800307947 */ /* 0x000fea000383ffff */
.L_x_47:
[-C--:B------:R-:W-:Y:S02]  /*5360*/  MOV R6, R4.reuse ;  /* 0x0000000400067202 */ /* 0x080fe40000000f00 */
[----:B------:R-:W-:-:S07]  /*5370*/  MOV R7, R4 ;  /* 0x0000000400077202 */ /* 0x000fce0000000f00 */
.L_x_78:
[----:B-1----:R1:W2:Y:S02]  /*5380*/  SYNCS.PHASECHK.TRANS64.TRYWAIT P0, [R5+URZ+0x80], R7 ;  /* 0x00008007050075a7 */ /* 0x0022a400080011ff */
[----:B--2---:R-:W-:Y:S05]  /*5390*/  @!P0 NANOSLEEP.SYNCS 0x989680 ;  /* 0x009896800000895d */ /* 0x004fea0003900000 */
[----:B------:R-:W2:Y:S02]  /*53a0*/  @!P0 SYNCS.PHASECHK.TRANS64 P0, [R5+URZ+0x80], R7 ;  /* 0x00008007050085a7 */ /* 0x000ea400080010ff */
[----:B--2---:R-:W-:Y:S05]  /*53b0*/  @!P0 BRA `(.L_x_78) ;  /* 0xfffffffc00f08947 */ /* 0x004fea000383ffff */
[----:B------:R-:W-:Y:S05]  /*53c0*/  BRA `(.L_x_79) ;  /* 0xfffffff400287947 */ /* 0x000fea000383ffff */
        .weak           $__internal_0_$__cuda_sm10x_tcgen05_guardrail_trap_col_being_dealloced_not_returned_by_alloc
        .type           $__internal_0_$__cuda_sm10x_tcgen05_guardrail_trap_col_being_dealloced_not_returned_by_alloc,@function
        .size           $__internal_0_$__cuda_sm10x_tcgen05_guardrail_trap_col_being_dealloced_not_returned_by_alloc,($__internal_1_$__cuda_sm10x_tcgen05_guardrail_trap_phase_invalid_during_alloc - $__internal_0_$__cuda_sm10x_tcgen05_guardrail_trap_col_being_dealloced_not_returned_by_alloc)
$__internal_0_$__cuda_sm10x_tcgen05_guardrail_trap_col_being_dealloced_not_returned_by_alloc:
[----:B------:R-:W-:Y:S05]  /*53d0*/  BPT.TRAP 0x1 ;  /* 0x000000040000795c */ /* 0x000fea0000300000 */
[----:B------:R-:W-:-:S04]  /*53e0*/  HFMA2 R3, -RZ, RZ, 0, 0 ;  /* 0x00000000ff037431 */ /* 0x000fc800000001ff */
[----:B------:R-:W-:Y:S05]  /*53f0*/  RET.REL.NODEC R2 `(kernel_cutlass_kernel_cudnngrouped_gemmgrouped_gemm_swiglugrouped_gemm_swiglu_quantBlockScaledContiguousGroupedGemmKernel_object_at__TiledMMA_ThrLayoutVMNK11110000_PermutationMNK____MMAAt_0) ;  /* 0xffffffac02007950 */ /* 0x000fea0003c3ffff */
        .weak           $__internal_1_$__cuda_sm10x_tcgen05_guardrail_trap_phase_invalid_during_alloc
        .type           $__internal_1_$__cuda_sm10x_tcgen05_guardrail_trap_phase_invalid_during_alloc,@function
        .size           $__internal_1_$__cuda_sm10x_tcgen05_guardrail_trap_phase_invalid_during_alloc,($__internal_2_$__cuda_sm10x_tcgen05_guardrail_trap_unallocated_columns_being_dealloced - $__internal_1_$__cuda_sm10x_tcgen05_guardrail_trap_phase_invalid_during_alloc)
$__internal_1_$__cuda_sm10x_tcgen05_guardrail_trap_phase_invalid_during_alloc:
[----:B------:R-:W-:Y:S05]  /*5400*/  BPT.TRAP 0x1 ;  /* 0x000000040000795c */ /* 0x000fea0000300000 */
[----:B------:R-:W-:-:S04]  /*5410*/  MOV R3, 0x0 ;  /* 0x0000000000037802 */ /* 0x000fc80000000f00 */
[----:B------:R-:W-:Y:S05]  /*5420*/  RET.REL.NODEC R2 `(kernel_cutlass_kernel_cudnngrouped_gemmgrouped_gemm_swiglugrouped_gemm_swiglu_quantBlockScaledContiguousGroupedGemmKernel_object_at__TiledMMA_ThrLayoutVMNK11110000_PermutationMNK____MMAAt_0) ;  /* 0xffffffa802f47950 */ /* 0x000fea0003c3ffff */
        .weak           $__internal_2_$__cuda_sm10x_tcgen05_guardrail_trap_unallocated_columns_being_dealloced
        .type           $__internal_2_$__cuda_sm10x_tcgen05_guardrail_trap_unallocated_columns_being_dealloced,@function
        .size           $__internal_2_$__cuda_sm10x_tcgen05_guardrail_trap_unallocated_columns_being_dealloced,(.L_x_83 - $__internal_2_$__cuda_sm10x_tcgen05_guardrail_trap_unallocated_columns_being_dealloced)
$__internal_2_$__cuda_sm10x_tcgen05_guardrail_trap_unallocated_columns_being_dealloced:
[----:B------:R-:W-:Y:S05]  /*5430*/  BPT.TRAP 0x1 ;  /* 0x000000040000795c */ /* 0x000fea0000300000 */
[----:B------:R-:W-:-:S04]  /*5440*/  HFMA2 R3, -RZ, RZ, 0, 0 ;  /* 0x00000000ff037431 */ /* 0x000fc800000001ff */
[----:B------:R-:W-:Y:S05]  /*5450*/  RET.REL.NODEC R2 `(kernel_cutlass_kernel_cudnngrouped_gemmgrouped_gemm_swiglugrouped_gemm_swiglu_quantBlockScaledContiguousGroupedGemmKernel_object_at__TiledMMA_ThrLayoutVMNK11110000_PermutationMNK____MMAAt_0) ;  /* 0xffffffa802e87950 */ /* 0x000fea0003c3ffff */
.L_x_80:
[----:B------:R-:W-:-:S00]  /*5460*/  BRA `(.L_x_80) ;  /* 0xfffffffc00fc7947 */ /* 0x000fc0000383ffff */
[----:B------:R-:W-:-:S00]  /*5470*/  NOP ;  /* 0x0000000000007918 */ /* 0x000fc00000000000 */
        /* <DEDUP_REMOVED lines=8> */
.L_x_83:


//--------------------- .nv.shared.kernel_cutlass_kernel_cudnngrouped_gemmgrouped_gemm_swiglugrouped_gemm_swiglu_quantBlockScaledContiguousGroupedGemmKernel_object_at__TiledMMA_ThrLayoutVMNK11110000_PermutationMNK____MMAAt_0 --------------------------
	.section	.nv.shared.kernel_cutlass_kernel_cudnngrouped_gemmgrouped_gemm_swiglugrouped_gemm_swiglu_quantBlockScaledContiguousGroupedGemmKernel_object_at__TiledMMA_ThrLayoutVMNK11110000_PermutationMNK____MMAAt_0,"aw",@nobits
	.sectionflags	@""
	.align	1024
	.zero		1024


//--------------------- .nv.shared.reserved.0     --------------------------
	.section	.nv.shared.reserved.0,"aw",@nobits
	.align	8
	.weak		__nv_reservedSMEM_offset_0_alias
	.size		__nv_reservedSMEM_offset_0_alias, 0, 64
	.other		__nv_reservedSMEM_offset_0_alias,@"STO_CUDA_RESERVED_SHARED STV_DEFAULT"
__nv_reservedSMEM_offset_0_alias:
	.zero		0
.nv.shared.reserved.0:
	.zero		64
	.weak		__nv_reservedSMEM_allocation_phase
	.type		__nv_reservedSMEM_allocation_phase,@object
	.size		__nv_reservedSMEM_allocation_phase,(.L_0 - __nv_reservedSMEM_allocation_phase)
__nv_reservedSMEM_allocation_phase:
	.zero		1
.L_0:
	.zero		7
	.weak		__nv_reservedSMEM_devtool_atexit_pc
	.type		__nv_reservedSMEM_devtool_atexit_pc,@object
	.size		__nv_reservedSMEM_devtool_atexit_pc,(__nv_reservedSMEM_allocation_mask - __nv_reservedSMEM_devtool_atexit_pc)
__nv_reservedSMEM_devtool_atexit_pc:
	.zero		8
	.weak		__nv_reservedSMEM_allocation_mask
	.type		__nv_reservedSMEM_allocation_mask,@object
	.size		__nv_reservedSMEM_allocation_mask,(.L_2 - __nv_reservedSMEM_allocation_mask)
__nv_reservedSMEM_allocation_mask:
	.zero		4
.L_2:


//--------------------- .nv.constant0.kernel_cutlass_kernel_cudnngrouped_gemmgrouped_gemm_swiglugrouped_gemm_swiglu_quantBlockScaledContiguousGroupedGemmKernel_object_at__TiledMMA_ThrLayoutVMNK11110000_PermutationMNK____MMAAt_0 --------------------------
	.section	.nv.constant0.kernel_cutlass_kernel_cudnngrouped_gemmgrouped_gemm_swiglugrouped_gemm_swiglu_quantBlockScaledContiguousGroupedGemmKernel_object_at__TiledMMA_ThrLayoutVMNK11110000_PermutationMNK____MMAAt_0,"a",@progbits
	.sectionflags	@""
	.align	4
.nv.constant0.kernel_cutlass_kernel_cudnngrouped_gemmgrouped_gemm_swiglugrouped_gemm_swiglu_quantBlockScaledContiguousGroupedGemmKernel_object_at__TiledMMA_ThrLayoutVMNK11110000_PermutationMNK____MMAAt_0:
	.zero		1924


//--------------------- SYMBOLS --------------------------

	.type		.nv.reservedSmem.offset0,@object
	.size		.nv.reservedSmem.offset0,0x4
	.type		.nv.reservedSmem.cap,@object
	.size		.nv.reservedSmem.cap,0x4
